	.target	sm_90a

	.elftype	@"ET_EXEC"


//--------------------- .note.nv.tkinfo           --------------------------
	.section	.note.nv.tkinfo,"",@"SHT_NOTE"
	.sectionflags	@"SHF_NOTE_NV_TKINFO"
	.tkinfo
        /*0018*/ 	.word	0x00000002
        /*0030*/ 	.string	""
        /*0030*/ 	.string	"ptxas"
        /*0030*/ 	.string	"Cuda compilation tools, release 13.0, V13.0.88"
        /*0030*/ 	.string	"Build cuda_13.0.r13.0/compiler.36424714_0"
        /*0030*/ 	.string	"-arch sm_90a -m 64 "



//--------------------- .note.nv.cuinfo           --------------------------
	.section	.note.nv.cuinfo,"",@"SHT_NOTE"
	.sectionflags	@"SHF_NOTE_NV_CUINFO"
        /*0018*/ 	.short	0x0002
        /*001a*/ 	.short	0x005a
        /*001c*/ 	.short	0x0082
	.zero		2


//--------------------- .nv.info                  --------------------------
	.section	.nv.info,"",@"SHT_CUDA_INFO"
	.align	4


	//----- nvinfo : EIATTR_REGCOUNT
	.align		4
        /*0000*/ 	.byte	0x04, 0x2f
        /*0002*/ 	.short	(.L_15 - .L_14)
	.align		4
.L_14:
        /*0004*/ 	.word	index@(_ZN7cutlass13device_kernelINS_4gemm6kernel13GemmUniversalIN4cute5tupleIJiiiiEEENS1_10collective13CollectiveMmaINS1_34MainloopSm90TmaGmmaWarpSpecializedILi75ENS5_IJNS4_1CILi2EEENSA_ILi1EEESC_EEENS1_32KernelTmaWarpSpecializedPingpongEEENS5_IJNSA_ILi64EEENSA_ILi32EEENSA_ILi16EEEEEENS_6half_tENS5_IJlSC_lEEESK_SL_NS4_8TiledMMAINS4_8MMA_AtomIJNS4_4SM904GMMA25MMA_64x32x16_F32F16F16_SSILNSP_5MajorE0ELSR_0ELNSP_7ScaleInE1ELSS_1EEEEEENS4_6LayoutINS5_IJSC_SC_SC_EEENS5_IJNSA_ILi0EEESX_SX_EEEEENS5_IJNS4_10UnderscoreES10_S10_EEEEENS4_13SM90_TMA_LOADENS4_14ComposedLayoutINS4_7SwizzleILi1ELi4ELi3EEENS4_18smem_ptr_flag_bitsILi16EEENSV_INS5_IJNSA_ILi8EEESI_EEENS5_IJSI_SC_EEEEEEEvNS4_8identityENS4_23SM90_TMA_LOAD_MULTICASTES1D_vS1E_EENS_8epilogue10collective6detail29Sm90TmaWarpSpecializedAdapterINS1I_15DefaultEpilogueISK_SL_SL_NS1H_6thread17LinearCombinationISK_Li1EffLNS1M_9ScaleType4KindE0ELNS_15FloatRoundStyleE2ESK_EENS1_15EpilogueDefaultEEEEEvvEEEEvNT_6ParamsE)
        /*0008*/ 	.word	0x000000a8


	//----- nvinfo : EIATTR_FRAME_SIZE
	.align		4
.L_15:
        /*000c*/ 	.byte	0x04, 0x11
        /*000e*/ 	.short	(.L_17 - .L_16)
	.align		4
.L_16:
        /*0010*/ 	.word	index@(_ZN7cutlass13device_kernelINS_4gemm6kernel13GemmUniversalIN4cute5tupleIJiiiiEEENS1_10collective13CollectiveMmaINS1_34MainloopSm90TmaGmmaWarpSpecializedILi75ENS5_IJNS4_1CILi2EEENSA_ILi1EEESC_EEENS1_32KernelTmaWarpSpecializedPingpongEEENS5_IJNSA_ILi64EEENSA_ILi32EEENSA_ILi16EEEEEENS_6half_tENS5_IJlSC_lEEESK_SL_NS4_8TiledMMAINS4_8MMA_AtomIJNS4_4SM904GMMA25MMA_64x32x16_F32F16F16_SSILNSP_5MajorE0ELSR_0ELNSP_7ScaleInE1ELSS_1EEEEEENS4_6LayoutINS5_IJSC_SC_SC_EEENS5_IJNSA_ILi0EEESX_SX_EEEEENS5_IJNS4_10UnderscoreES10_S10_EEEEENS4_13SM90_TMA_LOADENS4_14ComposedLayoutINS4_7SwizzleILi1ELi4ELi3EEENS4_18smem_ptr_flag_bitsILi16EEENSV_INS5_IJNSA_ILi8EEESI_EEENS5_IJSI_SC_EEEEEEEvNS4_8identityENS4_23SM90_TMA_LOAD_MULTICASTES1D_vS1E_EENS_8epilogue10collective6detail29Sm90TmaWarpSpecializedAdapterINS1I_15DefaultEpilogueISK_SL_SL_NS1H_6thread17LinearCombinationISK_Li1EffLNS1M_9ScaleType4KindE0ELNS_15FloatRoundStyleE2ESK_EENS1_15EpilogueDefaultEEEEEvvEEEEvNT_6ParamsE)
        /*0014*/ 	.word	0x00000008


	//----- nvinfo : EIATTR_MIN_STACK_SIZE
	.align		4
.L_17:
        /*0018*/ 	.byte	0x04, 0x12
        /*001a*/ 	.short	(.L_19 - .L_18)
	.align		4
.L_18:
        /*001c*/ 	.word	index@(_ZN7cutlass13device_kernelINS_4gemm6kernel13GemmUniversalIN4cute5tupleIJiiiiEEENS1_10collective13CollectiveMmaINS1_34MainloopSm90TmaGmmaWarpSpecializedILi75ENS5_IJNS4_1CILi2EEENSA_ILi1EEESC_EEENS1_32KernelTmaWarpSpecializedPingpongEEENS5_IJNSA_ILi64EEENSA_ILi32EEENSA_ILi16EEEEEENS_6half_tENS5_IJlSC_lEEESK_SL_NS4_8TiledMMAINS4_8MMA_AtomIJNS4_4SM904GMMA25MMA_64x32x16_F32F16F16_SSILNSP_5MajorE0ELSR_0ELNSP_7ScaleInE1ELSS_1EEEEEENS4_6LayoutINS5_IJSC_SC_SC_EEENS5_IJNSA_ILi0EEESX_SX_EEEEENS5_IJNS4_10UnderscoreES10_S10_EEEEENS4_13SM90_TMA_LOADENS4_14ComposedLayoutINS4_7SwizzleILi1ELi4ELi3EEENS4_18smem_ptr_flag_bitsILi16EEENSV_INS5_IJNSA_ILi8EEESI_EEENS5_IJSI_SC_EEEEEEEvNS4_8identityENS4_23SM90_TMA_LOAD_MULTICASTES1D_vS1E_EENS_8epilogue10collective6detail29Sm90TmaWarpSpecializedAdapterINS1I_15DefaultEpilogueISK_SL_SL_NS1H_6thread17LinearCombinationISK_Li1EffLNS1M_9ScaleType4KindE0ELNS_15FloatRoundStyleE2ESK_EENS1_15EpilogueDefaultEEEEEvvEEEEvNT_6ParamsE)
        /*0020*/ 	.word	0x00000008
.L_19:


//--------------------- .nv.compat                --------------------------
	.section	.nv.compat,"",@"SHT_CUDA_COMPAT_INFO"
	.align	4
        /*0000*/ 	.byte	0x02, 0x09, 0x01, 0x00, 0x02, 0x02, 0x04, 0x00, 0x02, 0x05, 0x05, 0x00, 0x03, 0x07, 0x01, 0x01
        /*0010*/ 	.byte	0x02, 0x03, 0x01, 0x00, 0x02, 0x06, 0x01, 0x00, 0x04, 0x0b, 0x08, 0x00, 0x00, 0x00, 0x00, 0x00
        /*0020*/ 	.byte	0x00, 0x00, 0x00, 0x00


//--------------------- .nv.info._ZN7cutlass13device_kernelINS_4gemm6kernel13GemmUniversalIN4cute5tupleIJiiiiEEENS1_10collective13CollectiveMmaINS1_34MainloopSm90TmaGmmaWarpSpecializedILi75ENS5_IJNS4_1CILi2EEENSA_ILi1EEESC_EEENS1_32KernelTmaWarpSpecializedPingpongEEENS5_IJNSA_ILi64EEENSA_ILi32EEENSA_ILi16EEEEEENS_6half_tENS5_IJlSC_lEEESK_SL_NS4_8TiledMMAINS4_8MMA_AtomIJNS4_4SM904GMMA25MMA_64x32x16_F32F16F16_SSILNSP_5MajorE0ELSR_0ELNSP_7ScaleInE1ELSS_1EEEEEENS4_6LayoutINS5_IJSC_SC_SC_EEENS5_IJNSA_ILi0EEESX_SX_EEEEENS5_IJNS4_10UnderscoreES10_S10_EEEEENS4_13SM90_TMA_LOADENS4_14ComposedLayoutINS4_7SwizzleILi1ELi4ELi3EEENS4_18smem_ptr_flag_bitsILi16EEENSV_INS5_IJNSA_ILi8EEESI_EEENS5_IJSI_SC_EEEEEEEvNS4_8identityENS4_23SM90_TMA_LOAD_MULTICASTES1D_vS1E_EENS_8epilogue10collective6detail29Sm90TmaWarpSpecializedAdapterINS1I_15DefaultEpilogueISK_SL_SL_NS1H_6thread17LinearCombinationISK_Li1EffLNS1M_9ScaleType4KindE0ELNS_15FloatRoundStyleE2ESK_EENS1_15EpilogueDefaultEEEEEvvEEEEvNT_6ParamsE --------------------------
	.section	.nv.info._ZN7cutlass13device_kernelINS_4gemm6kernel13GemmUniversalIN4cute5tupleIJiiiiEEENS1_10collective13CollectiveMmaINS1_34MainloopSm90TmaGmmaWarpSpecializedILi75ENS5_IJNS4_1CILi2EEENSA_ILi1EEESC_EEENS1_32KernelTmaWarpSpecializedPingpongEEENS5_IJNSA_ILi64EEENSA_ILi32EEENSA_ILi16EEEEEENS_6half_tENS5_IJlSC_lEEESK_SL_NS4_8TiledMMAINS4_8MMA_AtomIJNS4_4SM904GMMA25MMA_64x32x16_F32F16F16_SSILNSP_5MajorE0ELSR_0ELNSP_7ScaleInE1ELSS_1EEEEEENS4_6LayoutINS5_IJSC_SC_SC_EEENS5_IJNSA_ILi0EEESX_SX_EEEEENS5_IJNS4_10UnderscoreES10_S10_EEEEENS4_13SM90_TMA_LOADENS4_14ComposedLayoutINS4_7SwizzleILi1ELi4ELi3EEENS4_18smem_ptr_flag_bitsILi16EEENSV_INS5_IJNSA_ILi8EEESI_EEENS5_IJSI_SC_EEEEEEEvNS4_8identityENS4_23SM90_TMA_LOAD_MULTICASTES1D_vS1E_EENS_8epilogue10collective6detail29Sm90TmaWarpSpecializedAdapterINS1I_15DefaultEpilogueISK_SL_SL_NS1H_6thread17LinearCombinationISK_Li1EffLNS1M_9ScaleType4KindE0ELNS_15FloatRoundStyleE2ESK_EENS1_15EpilogueDefaultEEEEEvvEEEEvNT_6ParamsE,"",@"SHT_CUDA_INFO"
	.sectionflags	@""
	.align	4


	//----- nvinfo : EIATTR_CUDA_API_VERSION
	.align		4
        /*0000*/ 	.byte	0x04, 0x37
        /*0002*/ 	.short	(.L_21 - .L_20)
.L_20:
        /*0004*/ 	.word	0x00000082


	//----- nvinfo : EIATTR_KPARAM_INFO
	.align		4
.L_21:
        /*0008*/ 	.byte	0x04, 0x17
        /*000a*/ 	.short	(.L_23 - .L_22)
.L_22:
        /*000c*/ 	.word	0x00000000
        /*0010*/ 	.short	0x0000
        /*0012*/ 	.short	0x0070
        /*0014*/ 	.byte	0x00, 0xf0, 0x01, 0x10


	//----- nvinfo : EIATTR_SPARSE_MMA_MASK
	.align		4
.L_23:
        /*0018*/ 	.byte	0x03, 0x50
        /*001a*/ 	.short	0x0000


	//----- nvinfo : EIATTR_MAXREG_COUNT
	.align		4
        /*001c*/ 	.byte	0x03, 0x1b
        /*001e*/ 	.short	0x00a8


	//----- nvinfo : EIATTR_NUM_BARRIERS
	.align		4
        /*0020*/ 	.byte	0x02, 0x4c
        /*0022*/ 	.byte	0x01
	.zero		1


	//----- nvinfo : EIATTR_EXTERNS
	.align		4
        /*0024*/ 	.byte	0x04, 0x0f
        /*0026*/ 	.short	(.L_25 - .L_24)


	//   ....[0]....
	.align		4
.L_24:
        /*0028*/ 	.word	index@(__assertfail)


	//----- nvinfo : EIATTR_ANNOTATIONS
	.align		4
.L_25:
        /*002c*/ 	.byte	0x04, 0x55
        /*002e*/ 	.short	(.L_27 - .L_26)


	//   ....[0]....
.L_26:
        /*0030*/ 	.word	0x00000001
        /*0034*/ 	.byte	0xb0, 0x16, 0x00, 0x00, 0x01, 0x00, 0x00, 0x00, 0xa0, 0x3b, 0x00, 0x00, 0x01, 0x00, 0x00, 0x00
        /*0044*/ 	.byte	0x10, 0x48, 0x00, 0x00


	//----- nvinfo : EIATTR_MERCURY_ISA_VERSION
	.align		4
.L_27:
        /*0048*/ 	.byte	0x03, 0x5f
        /*004a*/ 	.short	0x0101


	//----- nvinfo : EIATTR_INT_WARP_WIDE_INSTR_OFFSETS
	.align		4
        /*004c*/ 	.byte	0x04, 0x31
        /*004e*/ 	.short	(.L_29 - .L_28)


	//   ....[0]....
.L_28:
        /*0050*/ 	.word	0x00000e40


	//   ....[1]....
        /*0054*/ 	.word	0x00000e70


	//   ....[2]....
        /*0058*/ 	.word	0x00000eb0


	//   ....[3]....
        /*005c*/ 	.word	0x00000fe0


	//   ....[4]....
        /*0060*/ 	.word	0x00000ff0


	//   ....[5]....
        /*0064*/ 	.word	0x00001000


	//   ....[6]....
        /*0068*/ 	.word	0x000010a0


	//   ....[7]....
        /*006c*/ 	.word	0x000010e0


	//   ....[8]....
        /*0070*/ 	.word	0x00002640


	//----- nvinfo : EIATTR_COOP_GROUP_MASK_REGIDS
	.align		4
.L_29:
        /*0074*/ 	.byte	0x04, 0x29
        /*0076*/ 	.short	(.L_31 - .L_30)


	//   ....[0]....
.L_30:
        /*0078*/ 	.word	0xffffffff


	//   ....[1]....
        /*007c*/ 	.word	0xffffffff


	//   ....[2]....
        /*0080*/ 	.word	0xffffffff


	//   ....[3]....
        /*0084*/ 	.word	0xffffffff


	//   ....[4]....
        /*0088*/ 	.word	0xffffffff


	//   ....[5]....
        /*008c*/ 	.word	0xffffffff


	//   ....[6]....
        /*0090*/ 	.word	0xffffffff


	//----- nvinfo : EIATTR_COOP_GROUP_INSTR_OFFSETS
	.align		4
.L_31:
        /*0094*/ 	.byte	0x04, 0x28
        /*0096*/ 	.short	(.L_33 - .L_32)


	//   ....[0]....
.L_32:
        /*0098*/ 	.word	0x00000070


	//   ....[1]....
        /*009c*/ 	.word	0x00000080


	//   ....[2]....
        /*00a0*/ 	.word	0x00000140


	//   ....[3]....
        /*00a4*/ 	.word	0x00000c00


	//   ....[4]....
        /*00a8*/ 	.word	0x00000c40


	//   ....[5]....
        /*00ac*/ 	.word	0x00001020


	//   ....[6]....
        /*00b0*/ 	.word	0x00001260


	//----- nvinfo : EIATTR_REG_RECONFIG
	.align		4
.L_33:
        /*00b4*/ 	.byte	0x01, 0x54
	.zero		2


	//----- nvinfo : EIATTR_SYSCALL_OFFSETS
	.align		4
        /*00b8*/ 	.byte	0x04, 0x46
        /*00ba*/ 	.short	(.L_35 - .L_34)


	//   ....[0]....
.L_34:
        /*00bc*/ 	.word	0x00002160


	//----- nvinfo : EIATTR_MBARRIER_INSTR_OFFSETS
	.align		4
.L_35:
        /*00c0*/ 	.byte	0x04, 0x39
        /*00c2*/ 	.short	(.L_37 - .L_36)


	//   ....[0]....
.L_36:
        /*00c4*/ 	.word	0x00000280
        /*00c8*/ 	.word	0x000000ff
        /*00cc*/ 	.word	0x00000000
        /*00d0*/ 	.short	0x0100
        /*00d2*/ 	.byte	0x08
	.zero		1


	//   ....[1]....
        /*00d4*/ 	.word	0x00000290
        /*00d8*/ 	.word	0x000000ff
        /*00dc*/ 	.word	0x00000258
        /*00e0*/ 	.short	0x0100
        /*00e2*/ 	.byte	0x08
	.zero		1


	//   ....[2]....
        /*00e4*/ 	.word	0x000002a0
        /*00e8*/ 	.word	0x000000ff
        /*00ec*/ 	.word	0x00000008
        /*00f0*/ 	.short	0x0100
        /*00f2*/ 	.byte	0x08
	.zero		1


	//   ....[3]....
        /*00f4*/ 	.word	0x000002b0
        /*00f8*/ 	.word	0x000000ff
        /*00fc*/ 	.word	0x00000260
        /*0100*/ 	.short	0x0100
        /*0102*/ 	.byte	0x08
	.zero		1


	//   ....[4]....
        /*0104*/ 	.word	0x000002c0
        /*0108*/ 	.word	0x000000ff
        /*010c*/ 	.word	0x00000010
        /*0110*/ 	.short	0x0100
        /*0112*/ 	.byte	0x08
	.zero		1


	//   ....[5]....
        /*0114*/ 	.word	0x000002d0
        /*0118*/ 	.word	0x000000ff
        /*011c*/ 	.word	0x00000268
        /*0120*/ 	.short	0x0100
        /*0122*/ 	.byte	0x08
	.zero		1


	//   ....[6]....
        /*0124*/ 	.word	0x000002e0
        /*0128*/ 	.word	0x000000ff
        /*012c*/ 	.word	0x00000018
        /*0130*/ 	.short	0x0100
        /*0132*/ 	.byte	0x08
	.zero		1


	//   ....[7]....
        /*0134*/ 	.word	0x000002f0
        /*0138*/ 	.word	0x000000ff
        /*013c*/ 	.word	0x00000270
        /*0140*/ 	.short	0x0100
        /*0142*/ 	.byte	0x08
	.zero		1


	//   ....[8]....
        /*0144*/ 	.word	0x00000300
        /*0148*/ 	.word	0x000000ff
        /*014c*/ 	.word	0x00000020
        /*0150*/ 	.short	0x0100
        /*0152*/ 	.byte	0x08
	.zero		1


	//   ....[9]....
        /*0154*/ 	.word	0x00000310
        /*0158*/ 	.word	0x000000ff
        /*015c*/ 	.word	0x00000278
        /*0160*/ 	.short	0x0100
        /*0162*/ 	.byte	0x08
	.zero		1


	//   ....[10]....
        /*0164*/ 	.word	0x00000320
        /*0168*/ 	.word	0x000000ff
        /*016c*/ 	.word	0x00000028
        /*0170*/ 	.short	0x0100
        /*0172*/ 	.byte	0x08
	.zero		1


	//   ....[11]....
        /*0174*/ 	.word	0x00000330
        /*0178*/ 	.word	0x000000ff
        /*017c*/ 	.word	0x00000280
        /*0180*/ 	.short	0x0100
        /*0182*/ 	.byte	0x08
	.zero		1


	//   ....[12]....
        /*0184*/ 	.word	0x00000340
        /*0188*/ 	.word	0x000000ff
        /*018c*/ 	.word	0x00000030
        /*0190*/ 	.short	0x0100
        /*0192*/ 	.byte	0x08
	.zero		1


	//   ....[13]....
        /*0194*/ 	.word	0x00000350
        /*0198*/ 	.word	0x000000ff
        /*019c*/ 	.word	0x00000288
        /*01a0*/ 	.short	0x0100
        /*01a2*/ 	.byte	0x08
	.zero		1


	//   ....[14]....
        /*01a4*/ 	.word	0x00000360
        /*01a8*/ 	.word	0x000000ff
        /*01ac*/ 	.word	0x00000038
        /*01b0*/ 	.short	0x0100
        /*01b2*/ 	.byte	0x08
	.zero		1


	//   ....[15]....
        /*01b4*/ 	.word	0x00000370
        /*01b8*/ 	.word	0x000000ff
        /*01bc*/ 	.word	0x00000290
        /*01c0*/ 	.short	0x0100
        /*01c2*/ 	.byte	0x08
	.zero		1


	//   ....[16]....
        /*01c4*/ 	.word	0x00000380
        /*01c8*/ 	.word	0x000000ff
        /*01cc*/ 	.word	0x00000040
        /*01d0*/ 	.short	0x0100
        /*01d2*/ 	.byte	0x08
	.zero		1


	//   ....[17]....
        /*01d4*/ 	.word	0x00000390
        /*01d8*/ 	.word	0x000000ff
        /*01dc*/ 	.word	0x00000298
        /*01e0*/ 	.short	0x0100
        /*01e2*/ 	.byte	0x08
	.zero		1


	//   ....[18]....
        /*01e4*/ 	.word	0x000003a0
        /*01e8*/ 	.word	0x000000ff
        /*01ec*/ 	.word	0x00000048
        /*01f0*/ 	.short	0x0100
        /*01f2*/ 	.byte	0x08
	.zero		1


	//   ....[19]....
        /*01f4*/ 	.word	0x000003b0
        /*01f8*/ 	.word	0x000000ff
        /*01fc*/ 	.word	0x000002a0
        /*0200*/ 	.short	0x0100
        /*0202*/ 	.byte	0x08
	.zero		1


	//   ....[20]....
        /*0204*/ 	.word	0x000003c0
        /*0208*/ 	.word	0x000000ff
        /*020c*/ 	.word	0x00000050
        /*0210*/ 	.short	0x0100
        /*0212*/ 	.byte	0x08
	.zero		1


	//   ....[21]....
        /*0214*/ 	.word	0x000003d0
        /*0218*/ 	.word	0x000000ff
        /*021c*/ 	.word	0x000002a8
        /*0220*/ 	.short	0x0100
        /*0222*/ 	.byte	0x08
	.zero		1


	//   ....[22]....
        /*0224*/ 	.word	0x000003e0
        /*0228*/ 	.word	0x000000ff
        /*022c*/ 	.word	0x00000058
        /*0230*/ 	.short	0x0100
        /*0232*/ 	.byte	0x08
	.zero		1


	//   ....[23]....
        /*0234*/ 	.word	0x000003f0
        /*0238*/ 	.word	0x000000ff
        /*023c*/ 	.word	0x000002b0
        /*0240*/ 	.short	0x0100
        /*0242*/ 	.byte	0x08
	.zero		1


	//   ....[24]....
        /*0244*/ 	.word	0x00000400
        /*0248*/ 	.word	0x000000ff
        /*024c*/ 	.word	0x00000060
        /*0250*/ 	.short	0x0100
        /*0252*/ 	.byte	0x08
	.zero		1


	//   ....[25]....
        /*0254*/ 	.word	0x00000410
        /*0258*/ 	.word	0x000000ff
        /*025c*/ 	.word	0x000002b8
        /*0260*/ 	.short	0x0100
        /*0262*/ 	.byte	0x08
	.zero		1


	//   ....[26]....
        /*0264*/ 	.word	0x00000420
        /*0268*/ 	.word	0x000000ff
        /*026c*/ 	.word	0x00000068
        /*0270*/ 	.short	0x0100
        /*0272*/ 	.byte	0x08
	.zero		1


	//   ....[27]....
        /*0274*/ 	.word	0x00000430
        /*0278*/ 	.word	0x000000ff
        /*027c*/ 	.word	0x000002c0
        /*0280*/ 	.short	0x0100
        /*0282*/ 	.byte	0x08
	.zero		1


	//   ....[28]....
        /*0284*/ 	.word	0x00000440
        /*0288*/ 	.word	0x000000ff
        /*028c*/ 	.word	0x00000070
        /*0290*/ 	.short	0x0100
        /*0292*/ 	.byte	0x08
	.zero		1


	//   ....[29]....
        /*0294*/ 	.word	0x00000450
        /*0298*/ 	.word	0x000000ff
        /*029c*/ 	.word	0x000002c8
        /*02a0*/ 	.short	0x0100
        /*02a2*/ 	.byte	0x08
	.zero		1


	//   ....[30]....
        /*02a4*/ 	.word	0x00000460
        /*02a8*/ 	.word	0x000000ff
        /*02ac*/ 	.word	0x00000078
        /*02b0*/ 	.short	0x0100
        /*02b2*/ 	.byte	0x08
	.zero		1


	//   ....[31]....
        /*02b4*/ 	.word	0x00000470
        /*02b8*/ 	.word	0x000000ff
        /*02bc*/ 	.word	0x000002d0
        /*02c0*/ 	.short	0x0100
        /*02c2*/ 	.byte	0x08
	.zero		1


	//   ....[32]....
        /*02c4*/ 	.word	0x00000480
        /*02c8*/ 	.word	0x000000ff
        /*02cc*/ 	.word	0x00000080
        /*02d0*/ 	.short	0x0100
        /*02d2*/ 	.byte	0x08
	.zero		1


	//   ....[33]....
        /*02d4*/ 	.word	0x00000490
        /*02d8*/ 	.word	0x000000ff
        /*02dc*/ 	.word	0x000002d8
        /*02e0*/ 	.short	0x0100
        /*02e2*/ 	.byte	0x08
	.zero		1


	//   ....[34]....
        /*02e4*/ 	.word	0x000004a0
        /*02e8*/ 	.word	0x000000ff
        /*02ec*/ 	.word	0x00000088
        /*02f0*/ 	.short	0x0100
        /*02f2*/ 	.byte	0x08
	.zero		1


	//   ....[35]....
        /*02f4*/ 	.word	0x000004b0
        /*02f8*/ 	.word	0x000000ff
        /*02fc*/ 	.word	0x000002e0
        /*0300*/ 	.short	0x0100
        /*0302*/ 	.byte	0x08
	.zero		1


	//   ....[36]....
        /*0304*/ 	.word	0x000004c0
        /*0308*/ 	.word	0x000000ff
        /*030c*/ 	.word	0x00000090
        /*0310*/ 	.short	0x0100
        /*0312*/ 	.byte	0x08
	.zero		1


	//   ....[37]....
        /*0314*/ 	.word	0x000004d0
        /*0318*/ 	.word	0x000000ff
        /*031c*/ 	.word	0x000002e8
        /*0320*/ 	.short	0x0100
        /*0322*/ 	.byte	0x08
	.zero		1


	//   ....[38]....
        /*0324*/ 	.word	0x000004e0
        /*0328*/ 	.word	0x000000ff
        /*032c*/ 	.word	0x00000098
        /*0330*/ 	.short	0x0100
        /*0332*/ 	.byte	0x08
	.zero		1


	//   ....[39]....
        /*0334*/ 	.word	0x000004f0
        /*0338*/ 	.word	0x000000ff
        /*033c*/ 	.word	0x000002f0
        /*0340*/ 	.short	0x0100
        /*0342*/ 	.byte	0x08
	.zero		1


	//   ....[40]....
        /*0344*/ 	.word	0x00000500
        /*0348*/ 	.word	0x000000ff
        /*034c*/ 	.word	0x000000a0
        /*0350*/ 	.short	0x0100
        /*0352*/ 	.byte	0x08
	.zero		1


	//   ....[41]....
        /*0354*/ 	.word	0x00000510
        /*0358*/ 	.word	0x000000ff
        /*035c*/ 	.word	0x000002f8
        /*0360*/ 	.short	0x0100
        /*0362*/ 	.byte	0x08
	.zero		1


	//   ....[42]....
        /*0364*/ 	.word	0x00000520
        /*0368*/ 	.word	0x000000ff
        /*036c*/ 	.word	0x000000a8
        /*0370*/ 	.short	0x0100
        /*0372*/ 	.byte	0x08
	.zero		1


	//   ....[43]....
        /*0374*/ 	.word	0x00000530
        /*0378*/ 	.word	0x000000ff
        /*037c*/ 	.word	0x00000300
        /*0380*/ 	.short	0x0100
        /*0382*/ 	.byte	0x08
	.zero		1


	//   ....[44]....
        /*0384*/ 	.word	0x00000540
        /*0388*/ 	.word	0x000000ff
        /*038c*/ 	.word	0x000000b0
        /*0390*/ 	.short	0x0100
        /*0392*/ 	.byte	0x08
	.zero		1


	//   ....[45]....
        /*0394*/ 	.word	0x00000550
        /*0398*/ 	.word	0x000000ff
        /*039c*/ 	.word	0x00000308
        /*03a0*/ 	.short	0x0100
        /*03a2*/ 	.byte	0x08
	.zero		1


	//   ....[46]....
        /*03a4*/ 	.word	0x00000560
        /*03a8*/ 	.word	0x000000ff
        /*03ac*/ 	.word	0x000000b8
        /*03b0*/ 	.short	0x0100
        /*03b2*/ 	.byte	0x08
	.zero		1


	//   ....[47]....
        /*03b4*/ 	.word	0x00000570
        /*03b8*/ 	.word	0x000000ff
        /*03bc*/ 	.word	0x00000310
        /*03c0*/ 	.short	0x0100
        /*03c2*/ 	.byte	0x08
	.zero		1


	//   ....[48]....
        /*03c4*/ 	.word	0x00000580
        /*03c8*/ 	.word	0x000000ff
        /*03cc*/ 	.word	0x000000c0
        /*03d0*/ 	.short	0x0100
        /*03d2*/ 	.byte	0x08
	.zero		1


	//   ....[49]....
        /*03d4*/ 	.word	0x00000590
        /*03d8*/ 	.word	0x000000ff
        /*03dc*/ 	.word	0x00000318
        /*03e0*/ 	.short	0x0100
        /*03e2*/ 	.byte	0x08
	.zero		1


	//   ....[50]....
        /*03e4*/ 	.word	0x000005a0
        /*03e8*/ 	.word	0x000000ff
        /*03ec*/ 	.word	0x000000c8
        /*03f0*/ 	.short	0x0100
        /*03f2*/ 	.byte	0x08
	.zero		1


	//   ....[51]....
        /*03f4*/ 	.word	0x000005b0
        /*03f8*/ 	.word	0x000000ff
        /*03fc*/ 	.word	0x00000320
        /*0400*/ 	.short	0x0100
        /*0402*/ 	.byte	0x08
	.zero		1


	//   ....[52]....
        /*0404*/ 	.word	0x000005c0
        /*0408*/ 	.word	0x000000ff
        /*040c*/ 	.word	0x000000d0
        /*0410*/ 	.short	0x0100
        /*0412*/ 	.byte	0x08
	.zero		1


	//   ....[53]....
        /*0414*/ 	.word	0x000005d0
        /*0418*/ 	.word	0x000000ff
        /*041c*/ 	.word	0x00000328
        /*0420*/ 	.short	0x0100
        /*0422*/ 	.byte	0x08
	.zero		1


	//   ....[54]....
        /*0424*/ 	.word	0x000005e0
        /*0428*/ 	.word	0x000000ff
        /*042c*/ 	.word	0x000000d8
        /*0430*/ 	.short	0x0100
        /*0432*/ 	.byte	0x08
	.zero		1


	//   ....[55]....
        /*0434*/ 	.word	0x000005f0
        /*0438*/ 	.word	0x000000ff
        /*043c*/ 	.word	0x00000330
        /*0440*/ 	.short	0x0100
        /*0442*/ 	.byte	0x08
	.zero		1


	//   ....[56]....
        /*0444*/ 	.word	0x00000600
        /*0448*/ 	.word	0x000000ff
        /*044c*/ 	.word	0x000000e0
        /*0450*/ 	.short	0x0100
        /*0452*/ 	.byte	0x08
	.zero		1


	//   ....[57]....
        /*0454*/ 	.word	0x00000610
        /*0458*/ 	.word	0x000000ff
        /*045c*/ 	.word	0x00000338
        /*0460*/ 	.short	0x0100
        /*0462*/ 	.byte	0x08
	.zero		1


	//   ....[58]....
        /*0464*/ 	.word	0x00000620
        /*0468*/ 	.word	0x000000ff
        /*046c*/ 	.word	0x000000e8
        /*0470*/ 	.short	0x0100
        /*0472*/ 	.byte	0x08
	.zero		1


	//   ....[59]....
        /*0474*/ 	.word	0x00000630
        /*0478*/ 	.word	0x000000ff
        /*047c*/ 	.word	0x00000340
        /*0480*/ 	.short	0x0100
        /*0482*/ 	.byte	0x08
	.zero		1


	//   ....[60]....
        /*0484*/ 	.word	0x00000640
        /*0488*/ 	.word	0x000000ff
        /*048c*/ 	.word	0x000000f0
        /*0490*/ 	.short	0x0100
        /*0492*/ 	.byte	0x08
	.zero		1


	//   ....[61]....
        /*0494*/ 	.word	0x00000650
        /*0498*/ 	.word	0x000000ff
        /*049c*/ 	.word	0x00000348
        /*04a0*/ 	.short	0x0100
        /*04a2*/ 	.byte	0x08
	.zero		1


	//   ....[62]....
        /*04a4*/ 	.word	0x00000660
        /*04a8*/ 	.word	0x000000ff
        /*04ac*/ 	.word	0x000000f8
        /*04b0*/ 	.short	0x0100
        /*04b2*/ 	.byte	0x08
	.zero		1


	//   ....[63]....
        /*04b4*/ 	.word	0x00000670
        /*04b8*/ 	.word	0x000000ff
        /*04bc*/ 	.word	0x00000350
        /*04c0*/ 	.short	0x0100
        /*04c2*/ 	.byte	0x08
	.zero		1


	//   ....[64]....
        /*04c4*/ 	.word	0x00000680
        /*04c8*/ 	.word	0x000000ff
        /*04cc*/ 	.word	0x00000100
        /*04d0*/ 	.short	0x0100
        /*04d2*/ 	.byte	0x08
	.zero		1


	//   ....[65]....
        /*04d4*/ 	.word	0x00000690
        /*04d8*/ 	.word	0x000000ff
        /*04dc*/ 	.word	0x00000358
        /*04e0*/ 	.short	0x0100
        /*04e2*/ 	.byte	0x08
	.zero		1


	//   ....[66]....
        /*04e4*/ 	.word	0x000006a0
        /*04e8*/ 	.word	0x000000ff
        /*04ec*/ 	.word	0x00000108
        /*04f0*/ 	.short	0x0100
        /*04f2*/ 	.byte	0x08
	.zero		1


	//   ....[67]....
        /*04f4*/ 	.word	0x000006b0
        /*04f8*/ 	.word	0x000000ff
        /*04fc*/ 	.word	0x00000360
        /*0500*/ 	.short	0x0100
        /*0502*/ 	.byte	0x08
	.zero		1


	//   ....[68]....
        /*0504*/ 	.word	0x000006c0
        /*0508*/ 	.word	0x000000ff
        /*050c*/ 	.word	0x00000110
        /*0510*/ 	.short	0x0100
        /*0512*/ 	.byte	0x08
	.zero		1


	//   ....[69]....
        /*0514*/ 	.word	0x000006d0
        /*0518*/ 	.word	0x000000ff
        /*051c*/ 	.word	0x00000368
        /*0520*/ 	.short	0x0100
        /*0522*/ 	.byte	0x08
	.zero		1


	//   ....[70]....
        /*0524*/ 	.word	0x000006e0
        /*0528*/ 	.word	0x000000ff
        /*052c*/ 	.word	0x00000118
        /*0530*/ 	.short	0x0100
        /*0532*/ 	.byte	0x08
	.zero		1


	//   ....[71]....
        /*0534*/ 	.word	0x000006f0
        /*0538*/ 	.word	0x000000ff
        /*053c*/ 	.word	0x00000370
        /*0540*/ 	.short	0x0100
        /*0542*/ 	.byte	0x08
	.zero		1


	//   ....[72]....
        /*0544*/ 	.word	0x00000700
        /*0548*/ 	.word	0x000000ff
        /*054c*/ 	.word	0x00000120
        /*0550*/ 	.short	0x0100
        /*0552*/ 	.byte	0x08
	.zero		1


	//   ....[73]....
        /*0554*/ 	.word	0x00000710
        /*0558*/ 	.word	0x000000ff
        /*055c*/ 	.word	0x00000378
        /*0560*/ 	.short	0x0100
        /*0562*/ 	.byte	0x08
	.zero		1


	//   ....[74]....
        /*0564*/ 	.word	0x00000720
        /*0568*/ 	.word	0x000000ff
        /*056c*/ 	.word	0x00000128
        /*0570*/ 	.short	0x0100
        /*0572*/ 	.byte	0x08
	.zero		1


	//   ....[75]....
        /*0574*/ 	.word	0x00000730
        /*0578*/ 	.word	0x000000ff
        /*057c*/ 	.word	0x00000380
        /*0580*/ 	.short	0x0100
        /*0582*/ 	.byte	0x08
	.zero		1


	//   ....[76]....
        /*0584*/ 	.word	0x00000740
        /*0588*/ 	.word	0x000000ff
        /*058c*/ 	.word	0x00000130
        /*0590*/ 	.short	0x0100
        /*0592*/ 	.byte	0x08
	.zero		1


	//   ....[77]....
        /*0594*/ 	.word	0x00000750
        /*0598*/ 	.word	0x000000ff
        /*059c*/ 	.word	0x00000388
        /*05a0*/ 	.short	0x0100
        /*05a2*/ 	.byte	0x08
	.zero		1


	//   ....[78]....
        /*05a4*/ 	.word	0x00000760
        /*05a8*/ 	.word	0x000000ff
        /*05ac*/ 	.word	0x00000138
        /*05b0*/ 	.short	0x0100
        /*05b2*/ 	.byte	0x08
	.zero		1


	//   ....[79]....
        /*05b4*/ 	.word	0x00000770
        /*05b8*/ 	.word	0x000000ff
        /*05bc*/ 	.word	0x00000390
        /*05c0*/ 	.short	0x0100
        /*05c2*/ 	.byte	0x08
	.zero		1


	//   ....[80]....
        /*05c4*/ 	.word	0x00000780
        /*05c8*/ 	.word	0x000000ff
        /*05cc*/ 	.word	0x00000140
        /*05d0*/ 	.short	0x0100
        /*05d2*/ 	.byte	0x08
	.zero		1


	//   ....[81]....
        /*05d4*/ 	.word	0x00000790
        /*05d8*/ 	.word	0x000000ff
        /*05dc*/ 	.word	0x00000398
        /*05e0*/ 	.short	0x0100
        /*05e2*/ 	.byte	0x08
	.zero		1


	//   ....[82]....
        /*05e4*/ 	.word	0x000007a0
        /*05e8*/ 	.word	0x000000ff
        /*05ec*/ 	.word	0x00000148
        /*05f0*/ 	.short	0x0100
        /*05f2*/ 	.byte	0x08
	.zero		1


	//   ....[83]....
        /*05f4*/ 	.word	0x000007b0
        /*05f8*/ 	.word	0x000000ff
        /*05fc*/ 	.word	0x000003a0
        /*0600*/ 	.short	0x0100
        /*0602*/ 	.byte	0x08
	.zero		1


	//   ....[84]....
        /*0604*/ 	.word	0x000007c0
        /*0608*/ 	.word	0x000000ff
        /*060c*/ 	.word	0x00000150
        /*0610*/ 	.short	0x0100
        /*0612*/ 	.byte	0x08
	.zero		1


	//   ....[85]....
        /*0614*/ 	.word	0x000007d0
        /*0618*/ 	.word	0x000000ff
        /*061c*/ 	.word	0x000003a8
        /*0620*/ 	.short	0x0100
        /*0622*/ 	.byte	0x08
	.zero		1


	//   ....[86]....
        /*0624*/ 	.word	0x000007e0
        /*0628*/ 	.word	0x000000ff
        /*062c*/ 	.word	0x00000158
        /*0630*/ 	.short	0x0100
        /*0632*/ 	.byte	0x08
	.zero		1


	//   ....[87]....
        /*0634*/ 	.word	0x000007f0
        /*0638*/ 	.word	0x000000ff
        /*063c*/ 	.word	0x000003b0
        /*0640*/ 	.short	0x0100
        /*0642*/ 	.byte	0x08
	.zero		1


	//   ....[88]....
        /*0644*/ 	.word	0x00000800
        /*0648*/ 	.word	0x000000ff
        /*064c*/ 	.word	0x00000160
        /*0650*/ 	.short	0x0100
        /*0652*/ 	.byte	0x08
	.zero		1


	//   ....[89]....
        /*0654*/ 	.word	0x00000810
        /*0658*/ 	.word	0x000000ff
        /*065c*/ 	.word	0x000003b8
        /*0660*/ 	.short	0x0100
        /*0662*/ 	.byte	0x08
	.zero		1


	//   ....[90]....
        /*0664*/ 	.word	0x00000820
        /*0668*/ 	.word	0x000000ff
        /*066c*/ 	.word	0x00000168
        /*0670*/ 	.short	0x0100
        /*0672*/ 	.byte	0x08
	.zero		1


	//   ....[91]....
        /*0674*/ 	.word	0x00000830
        /*0678*/ 	.word	0x000000ff
        /*067c*/ 	.word	0x000003c0
        /*0680*/ 	.short	0x0100
        /*0682*/ 	.byte	0x08
	.zero		1


	//   ....[92]....
        /*0684*/ 	.word	0x00000840
        /*0688*/ 	.word	0x000000ff
        /*068c*/ 	.word	0x00000170
        /*0690*/ 	.short	0x0100
        /*0692*/ 	.byte	0x08
	.zero		1


	//   ....[93]....
        /*0694*/ 	.word	0x00000850
        /*0698*/ 	.word	0x000000ff
        /*069c*/ 	.word	0x000003c8
        /*06a0*/ 	.short	0x0100
        /*06a2*/ 	.byte	0x08
	.zero		1


	//   ....[94]....
        /*06a4*/ 	.word	0x00000860
        /*06a8*/ 	.word	0x000000ff
        /*06ac*/ 	.word	0x00000178
        /*06b0*/ 	.short	0x0100
        /*06b2*/ 	.byte	0x08
	.zero		1


	//   ....[95]....
        /*06b4*/ 	.word	0x00000870
        /*06b8*/ 	.word	0x000000ff
        /*06bc*/ 	.word	0x000003d0
        /*06c0*/ 	.short	0x0100
        /*06c2*/ 	.byte	0x08
	.zero		1


	//   ....[96]....
        /*06c4*/ 	.word	0x00000880
        /*06c8*/ 	.word	0x000000ff
        /*06cc*/ 	.word	0x00000180
        /*06d0*/ 	.short	0x0100
        /*06d2*/ 	.byte	0x08
	.zero		1


	//   ....[97]....
        /*06d4*/ 	.word	0x00000890
        /*06d8*/ 	.word	0x000000ff
        /*06dc*/ 	.word	0x000003d8
        /*06e0*/ 	.short	0x0100
        /*06e2*/ 	.byte	0x08
	.zero		1


	//   ....[98]....
        /*06e4*/ 	.word	0x000008a0
        /*06e8*/ 	.word	0x000000ff
        /*06ec*/ 	.word	0x00000188
        /*06f0*/ 	.short	0x0100
        /*06f2*/ 	.byte	0x08
	.zero		1


	//   ....[99]....
        /*06f4*/ 	.word	0x000008b0
        /*06f8*/ 	.word	0x000000ff
        /*06fc*/ 	.word	0x000003e0
        /*0700*/ 	.short	0x0100
        /*0702*/ 	.byte	0x08
	.zero		1


	//   ....[100]....
        /*0704*/ 	.word	0x000008c0
        /*0708*/ 	.word	0x000000ff
        /*070c*/ 	.word	0x00000190
        /*0710*/ 	.short	0x0100
        /*0712*/ 	.byte	0x08
	.zero		1


	//   ....[101]....
        /*0714*/ 	.word	0x000008d0
        /*0718*/ 	.word	0x000000ff
        /*071c*/ 	.word	0x000003e8
        /*0720*/ 	.short	0x0100
        /*0722*/ 	.byte	0x08
	.zero		1


	//   ....[102]....
        /*0724*/ 	.word	0x000008e0
        /*0728*/ 	.word	0x000000ff
        /*072c*/ 	.word	0x00000198
        /*0730*/ 	.short	0x0100
        /*0732*/ 	.byte	0x08
	.zero		1


	//   ....[103]....
        /*0734*/ 	.word	0x000008f0
        /*0738*/ 	.word	0x000000ff
        /*073c*/ 	.word	0x000003f0
        /*0740*/ 	.short	0x0100
        /*0742*/ 	.byte	0x08
	.zero		1


	//   ....[104]....
        /*0744*/ 	.word	0x00000900
        /*0748*/ 	.word	0x000000ff
        /*074c*/ 	.word	0x000001a0
        /*0750*/ 	.short	0x0100
        /*0752*/ 	.byte	0x08
	.zero		1


	//   ....[105]....
        /*0754*/ 	.word	0x00000910
        /*0758*/ 	.word	0x000000ff
        /*075c*/ 	.word	0x000003f8
        /*0760*/ 	.short	0x0100
        /*0762*/ 	.byte	0x08
	.zero		1


	//   ....[106]....
        /*0764*/ 	.word	0x00000920
        /*0768*/ 	.word	0x000000ff
        /*076c*/ 	.word	0x000001a8
        /*0770*/ 	.short	0x0100
        /*0772*/ 	.byte	0x08
	.zero		1


	//   ....[107]....
        /*0774*/ 	.word	0x00000930
        /*0778*/ 	.word	0x000000ff
        /*077c*/ 	.word	0x00000400
        /*0780*/ 	.short	0x0100
        /*0782*/ 	.byte	0x08
	.zero		1


	//   ....[108]....
        /*0784*/ 	.word	0x00000940
        /*0788*/ 	.word	0x000000ff
        /*078c*/ 	.word	0x000001b0
        /*0790*/ 	.short	0x0100
        /*0792*/ 	.byte	0x08
	.zero		1


	//   ....[109]....
        /*0794*/ 	.word	0x00000950
        /*0798*/ 	.word	0x000000ff
        /*079c*/ 	.word	0x00000408
        /*07a0*/ 	.short	0x0100
        /*07a2*/ 	.byte	0x08
	.zero		1


	//   ....[110]....
        /*07a4*/ 	.word	0x00000960
        /*07a8*/ 	.word	0x000000ff
        /*07ac*/ 	.word	0x000001b8
        /*07b0*/ 	.short	0x0100
        /*07b2*/ 	.byte	0x08
	.zero		1


	//   ....[111]....
        /*07b4*/ 	.word	0x00000970
        /*07b8*/ 	.word	0x000000ff
        /*07bc*/ 	.word	0x00000410
        /*07c0*/ 	.short	0x0100
        /*07c2*/ 	.byte	0x08
	.zero		1


	//   ....[112]....
        /*07c4*/ 	.word	0x00000980
        /*07c8*/ 	.word	0x000000ff
        /*07cc*/ 	.word	0x000001c0
        /*07d0*/ 	.short	0x0100
        /*07d2*/ 	.byte	0x08
	.zero		1


	//   ....[113]....
        /*07d4*/ 	.word	0x00000990
        /*07d8*/ 	.word	0x000000ff
        /*07dc*/ 	.word	0x00000418
        /*07e0*/ 	.short	0x0100
        /*07e2*/ 	.byte	0x08
	.zero		1


	//   ....[114]....
        /*07e4*/ 	.word	0x000009a0
        /*07e8*/ 	.word	0x000000ff
        /*07ec*/ 	.word	0x000001c8
        /*07f0*/ 	.short	0x0100
        /*07f2*/ 	.byte	0x08
	.zero		1


	//   ....[115]....
        /*07f4*/ 	.word	0x000009b0
        /*07f8*/ 	.word	0x000000ff
        /*07fc*/ 	.word	0x00000420
        /*0800*/ 	.short	0x0100
        /*0802*/ 	.byte	0x08
	.zero		1


	//   ....[116]....
        /*0804*/ 	.word	0x000009c0
        /*0808*/ 	.word	0x000000ff
        /*080c*/ 	.word	0x000001d0
        /*0810*/ 	.short	0x0100
        /*0812*/ 	.byte	0x08
	.zero		1


	//   ....[117]....
        /*0814*/ 	.word	0x000009d0
        /*0818*/ 	.word	0x000000ff
        /*081c*/ 	.word	0x00000428
        /*0820*/ 	.short	0x0100
        /*0822*/ 	.byte	0x08
	.zero		1


	//   ....[118]....
        /*0824*/ 	.word	0x000009e0
        /*0828*/ 	.word	0x000000ff
        /*082c*/ 	.word	0x000001d8
        /*0830*/ 	.short	0x0100
        /*0832*/ 	.byte	0x08
	.zero		1


	//   ....[119]....
        /*0834*/ 	.word	0x000009f0
        /*0838*/ 	.word	0x000000ff
        /*083c*/ 	.word	0x00000430
        /*0840*/ 	.short	0x0100
        /*0842*/ 	.byte	0x08
	.zero		1


	//   ....[120]....
        /*0844*/ 	.word	0x00000a00
        /*0848*/ 	.word	0x000000ff
        /*084c*/ 	.word	0x000001e0
        /*0850*/ 	.short	0x0100
        /*0852*/ 	.byte	0x08
	.zero		1


	//   ....[121]....
        /*0854*/ 	.word	0x00000a10
        /*0858*/ 	.word	0x000000ff
        /*085c*/ 	.word	0x00000438
        /*0860*/ 	.short	0x0100
        /*0862*/ 	.byte	0x08
	.zero		1


	//   ....[122]....
        /*0864*/ 	.word	0x00000a20
        /*0868*/ 	.word	0x000000ff
        /*086c*/ 	.word	0x000001e8
        /*0870*/ 	.short	0x0100
        /*0872*/ 	.byte	0x08
	.zero		1


	//   ....[123]....
        /*0874*/ 	.word	0x00000a30
        /*0878*/ 	.word	0x000000ff
        /*087c*/ 	.word	0x00000440
        /*0880*/ 	.short	0x0100
        /*0882*/ 	.byte	0x08
	.zero		1


	//   ....[124]....
        /*0884*/ 	.word	0x00000a40
        /*0888*/ 	.word	0x000000ff
        /*088c*/ 	.word	0x000001f0
        /*0890*/ 	.short	0x0100
        /*0892*/ 	.byte	0x08
	.zero		1


	//   ....[125]....
        /*0894*/ 	.word	0x00000a50
        /*0898*/ 	.word	0x000000ff
        /*089c*/ 	.word	0x00000448
        /*08a0*/ 	.short	0x0100
        /*08a2*/ 	.byte	0x08
	.zero		1


	//   ....[126]....
        /*08a4*/ 	.word	0x00000a60
        /*08a8*/ 	.word	0x000000ff
        /*08ac*/ 	.word	0x000001f8
        /*08b0*/ 	.short	0x0100
        /*08b2*/ 	.byte	0x08
	.zero		1


	//   ....[127]....
        /*08b4*/ 	.word	0x00000a70
        /*08b8*/ 	.word	0x000000ff
        /*08bc*/ 	.word	0x00000450
        /*08c0*/ 	.short	0x0100
        /*08c2*/ 	.byte	0x08
	.zero		1


	//   ....[128]....
        /*08c4*/ 	.word	0x00000a80
        /*08c8*/ 	.word	0x000000ff
        /*08cc*/ 	.word	0x00000200
        /*08d0*/ 	.short	0x0100
        /*08d2*/ 	.byte	0x08
	.zero		1


	//   ....[129]....
        /*08d4*/ 	.word	0x00000a90
        /*08d8*/ 	.word	0x000000ff
        /*08dc*/ 	.word	0x00000458
        /*08e0*/ 	.short	0x0100
        /*08e2*/ 	.byte	0x08
	.zero		1


	//   ....[130]....
        /*08e4*/ 	.word	0x00000aa0
        /*08e8*/ 	.word	0x000000ff
        /*08ec*/ 	.word	0x00000208
        /*08f0*/ 	.short	0x0100
        /*08f2*/ 	.byte	0x08
	.zero		1


	//   ....[131]....
        /*08f4*/ 	.word	0x00000ab0
        /*08f8*/ 	.word	0x000000ff
        /*08fc*/ 	.word	0x00000460
        /*0900*/ 	.short	0x0100
        /*0902*/ 	.byte	0x08
	.zero		1


	//   ....[132]....
        /*0904*/ 	.word	0x00000ac0
        /*0908*/ 	.word	0x000000ff
        /*090c*/ 	.word	0x00000210
        /*0910*/ 	.short	0x0100
        /*0912*/ 	.byte	0x08
	.zero		1


	//   ....[133]....
        /*0914*/ 	.word	0x00000ad0
        /*0918*/ 	.word	0x000000ff
        /*091c*/ 	.word	0x00000468
        /*0920*/ 	.short	0x0100
        /*0922*/ 	.byte	0x08
	.zero		1


	//   ....[134]....
        /*0924*/ 	.word	0x00000ae0
        /*0928*/ 	.word	0x000000ff
        /*092c*/ 	.word	0x00000218
        /*0930*/ 	.short	0x0100
        /*0932*/ 	.byte	0x08
	.zero		1


	//   ....[135]....
        /*0934*/ 	.word	0x00000af0
        /*0938*/ 	.word	0x000000ff
        /*093c*/ 	.word	0x00000470
        /*0940*/ 	.short	0x0100
        /*0942*/ 	.byte	0x08
	.zero		1


	//   ....[136]....
        /*0944*/ 	.word	0x00000b00
        /*0948*/ 	.word	0x000000ff
        /*094c*/ 	.word	0x00000220
        /*0950*/ 	.short	0x0100
        /*0952*/ 	.byte	0x08
	.zero		1


	//   ....[137]....
        /*0954*/ 	.word	0x00000b10
        /*0958*/ 	.word	0x000000ff
        /*095c*/ 	.word	0x00000478
        /*0960*/ 	.short	0x0100
        /*0962*/ 	.byte	0x08
	.zero		1


	//   ....[138]....
        /*0964*/ 	.word	0x00000b20
        /*0968*/ 	.word	0x000000ff
        /*096c*/ 	.word	0x00000228
        /*0970*/ 	.short	0x0100
        /*0972*/ 	.byte	0x08
	.zero		1


	//   ....[139]....
        /*0974*/ 	.word	0x00000b30
        /*0978*/ 	.word	0x000000ff
        /*097c*/ 	.word	0x00000480
        /*0980*/ 	.short	0x0100
        /*0982*/ 	.byte	0x08
	.zero		1


	//   ....[140]....
        /*0984*/ 	.word	0x00000b40
        /*0988*/ 	.word	0x000000ff
        /*098c*/ 	.word	0x00000230
        /*0990*/ 	.short	0x0100
        /*0992*/ 	.byte	0x08
	.zero		1


	//   ....[141]....
        /*0994*/ 	.word	0x00000b50
        /*0998*/ 	.word	0x000000ff
        /*099c*/ 	.word	0x00000488
        /*09a0*/ 	.short	0x0100
        /*09a2*/ 	.byte	0x08
	.zero		1


	//   ....[142]....
        /*09a4*/ 	.word	0x00000b60
        /*09a8*/ 	.word	0x000000ff
        /*09ac*/ 	.word	0x00000238
        /*09b0*/ 	.short	0x0100
        /*09b2*/ 	.byte	0x08
	.zero		1


	//   ....[143]....
        /*09b4*/ 	.word	0x00000b70
        /*09b8*/ 	.word	0x000000ff
        /*09bc*/ 	.word	0x00000490
        /*09c0*/ 	.short	0x0100
        /*09c2*/ 	.byte	0x08
	.zero		1


	//   ....[144]....
        /*09c4*/ 	.word	0x00000b80
        /*09c8*/ 	.word	0x000000ff
        /*09cc*/ 	.word	0x00000240
        /*09d0*/ 	.short	0x0100
        /*09d2*/ 	.byte	0x08
	.zero		1


	//   ....[145]....
        /*09d4*/ 	.word	0x00000b90
        /*09d8*/ 	.word	0x000000ff
        /*09dc*/ 	.word	0x00000498
        /*09e0*/ 	.short	0x0100
        /*09e2*/ 	.byte	0x08
	.zero		1


	//   ....[146]....
        /*09e4*/ 	.word	0x00000ba0
        /*09e8*/ 	.word	0x000000ff
        /*09ec*/ 	.word	0x00000248
        /*09f0*/ 	.short	0x0100
        /*09f2*/ 	.byte	0x08
	.zero		1


	//   ....[147]....
        /*09f4*/ 	.word	0x00000bb0
        /*09f8*/ 	.word	0x000000ff
        /*09fc*/ 	.word	0x000004a0
        /*0a00*/ 	.short	0x0100
        /*0a02*/ 	.byte	0x08
	.zero		1


	//   ....[148]....
        /*0a04*/ 	.word	0x00000bc0
        /*0a08*/ 	.word	0x000000ff
        /*0a0c*/ 	.word	0x00000250
        /*0a10*/ 	.short	0x0100
        /*0a12*/ 	.byte	0x08
	.zero		1


	//   ....[149]....
        /*0a14*/ 	.word	0x00000bd0
        /*0a18*/ 	.word	0x000000ff
        /*0a1c*/ 	.word	0x000004a8
        /*0a20*/ 	.short	0x0100
        /*0a22*/ 	.byte	0x08
	.zero		1


	//   ....[150]....
        /*0a24*/ 	.word	0x00001110
        /*0a28*/ 	.word	0x000000ff
        /*0a2c*/ 	.word	0x000004e0
        /*0a30*/ 	.short	0x0100
        /*0a32*/ 	.byte	0x08
	.zero		1


	//   ....[151]....
        /*0a34*/ 	.word	0x000011a0
        /*0a38*/ 	.word	0x000000ff
        /*0a3c*/ 	.word	0x000004e8
        /*0a40*/ 	.short	0x0100
        /*0a42*/ 	.byte	0x08
	.zero		1


	//   ....[152]....
        /*0a44*/ 	.word	0x000011e0
        /*0a48*/ 	.word	0x000000ff
        /*0a4c*/ 	.word	0x000004c0
        /*0a50*/ 	.short	0x0100
        /*0a52*/ 	.byte	0x09
	.zero		1


	//   ....[153]....
        /*0a54*/ 	.word	0x000011f0
        /*0a58*/ 	.word	0x000000ff
        /*0a5c*/ 	.word	0x000004c8
        /*0a60*/ 	.short	0x0100
        /*0a62*/ 	.byte	0x09
	.zero		1


	//   ....[154]....
        /*0a64*/ 	.word	0x00001200
        /*0a68*/ 	.word	0x000000ff
        /*0a6c*/ 	.word	0x000004d0
        /*0a70*/ 	.short	0x0100
        /*0a72*/ 	.byte	0x09
	.zero		1


	//   ....[155]....
        /*0a74*/ 	.word	0x00001210
        /*0a78*/ 	.word	0x000000ff
        /*0a7c*/ 	.word	0x000004d8
        /*0a80*/ 	.short	0x0100
        /*0a82*/ 	.byte	0x09
	.zero		1


	//   ....[156]....
        /*0a84*/ 	.word	0x00002040
        /*0a88*/ 	.word	0x0000002f
        /*0a8c*/ 	.word	0x00000000
        /*0a90*/ 	.short	0x010a
        /*0a92*/ 	.byte	0x2a
	.zero		1


	//   ....[157]....
        /*0a94*/ 	.word	0x000021e0
        /*0a98*/ 	.word	0x00000003
        /*0a9c*/ 	.word	0x00000000
        /*0aa0*/ 	.short	0x010a
        /*0aa2*/ 	.byte	0x3f
	.zero		1


	//   ....[158]....
        /*0aa4*/ 	.word	0x00002220
        /*0aa8*/ 	.word	0x00000003
        /*0aac*/ 	.word	0x00000000
        /*0ab0*/ 	.short	0x010a
        /*0ab2*/ 	.byte	0x3f
	.zero		1


	//   ....[159]....
        /*0ab4*/ 	.word	0x000023b0
        /*0ab8*/ 	.word	0x000000ff
        /*0abc*/ 	.word	0x00000000
        /*0ac0*/ 	.short	0x010a
        /*0ac2*/ 	.byte	0x04
	.zero		1


	//   ....[160]....
        /*0ac4*/ 	.word	0x000023f0
        /*0ac8*/ 	.word	0x000000ff
        /*0acc*/ 	.word	0x00000000
        /*0ad0*/ 	.short	0x010a
        /*0ad2*/ 	.byte	0x04
	.zero		1


	//   ....[161]....
        /*0ad4*/ 	.word	0x000024e0
        /*0ad8*/ 	.word	0x00000005
        /*0adc*/ 	.word	0x00000000
        /*0ae0*/ 	.short	0x0101
        /*0ae2*/ 	.byte	0x3f
	.zero		1


	//   ....[162]....
        /*0ae4*/ 	.word	0x000025e0
        /*0ae8*/ 	.word	0x00000030
        /*0aec*/ 	.word	0x00000000
        /*0af0*/ 	.short	0x0101
        /*0af2*/ 	.byte	0x2f
	.zero		1


	//   ....[163]....
        /*0af4*/ 	.word	0x000026e0
        /*0af8*/ 	.word	0x00000003
        /*0afc*/ 	.word	0x00000000
        /*0b00*/ 	.short	0x0101
        /*0b02*/ 	.byte	0x3f
	.zero		1


	//   ....[164]....
        /*0b04*/ 	.word	0x000027a0
        /*0b08*/ 	.word	0x0000002f
        /*0b0c*/ 	.word	0x00000010
        /*0b10*/ 	.short	0x010a
        /*0b12*/ 	.byte	0x2a
	.zero		1


	//   ....[165]....
        /*0b14*/ 	.word	0x00003bc0
        /*0b18*/ 	.word	0x00000032
        /*0b1c*/ 	.word	0x00000000
        /*0b20*/ 	.short	0x0101
        /*0b22*/ 	.byte	0x2f
	.zero		1


	//   ....[166]....
        /*0b24*/ 	.word	0x00004560
        /*0b28*/ 	.word	0x0000000d
        /*0b2c*/ 	.word	0x00000258
        /*0b30*/ 	.short	0x010a
        /*0b32*/ 	.byte	0x3f
	.zero		1


	//   ....[167]....
        /*0b34*/ 	.word	0x00004930
        /*0b38*/ 	.word	0x00000007
        /*0b3c*/ 	.word	0x000004e8
        /*0b40*/ 	.short	0x0101
        /*0b42*/ 	.byte	0x3f
	.zero		1


	//   ....[168]....
        /*0b44*/ 	.word	0x000050c0
        /*0b48*/ 	.word	0x00000007
        /*0b4c*/ 	.word	0x00000000
        /*0b50*/ 	.short	0x010a
        /*0b52*/ 	.byte	0x3f
	.zero		1


	//   ....[169]....
        /*0b54*/ 	.word	0x00005140
        /*0b58*/ 	.word	0x00000008
        /*0b5c*/ 	.word	0x00000000
        /*0b60*/ 	.short	0x010a
        /*0b62*/ 	.byte	0x3f
	.zero		1


	//   ....[170]....
        /*0b64*/ 	.word	0x000051d0
        /*0b68*/ 	.word	0x00000003
        /*0b6c*/ 	.word	0x00000000
        /*0b70*/ 	.short	0x010a
        /*0b72*/ 	.byte	0x3f
	.zero		1


	//   ....[171]....
        /*0b74*/ 	.word	0x00005280
        /*0b78*/ 	.word	0x00000005
        /*0b7c*/ 	.word	0x00000258
        /*0b80*/ 	.short	0x010a
        /*0b82*/ 	.byte	0x3f
	.zero		1


	//   ....[172]....
        /*0b84*/ 	.word	0x00005330
        /*0b88*/ 	.word	0x00000031
        /*0b8c*/ 	.word	0x00000000
        /*0b90*/ 	.short	0x010a
        /*0b92*/ 	.byte	0x3f
	.zero		1


	//   ....[173]....
        /*0b94*/ 	.word	0x00005380
        /*0b98*/ 	.word	0x00000003
        /*0b9c*/ 	.word	0x00000000
        /*0ba0*/ 	.short	0x010a
        /*0ba2*/ 	.byte	0x3f
	.zero		1


	//   ....[174]....
        /*0ba4*/ 	.word	0x000053e0
        /*0ba8*/ 	.word	0x00000005
        /*0bac*/ 	.word	0x00000000
        /*0bb0*/ 	.short	0x010a
        /*0bb2*/ 	.byte	0x3f
	.zero		1


	//   ....[175]....
        /*0bb4*/ 	.word	0x00005430
        /*0bb8*/ 	.word	0x00000031
        /*0bbc*/ 	.word	0x00000010
        /*0bc0*/ 	.short	0x010a
        /*0bc2*/ 	.byte	0x3f
	.zero		1


	//   ....[176]....
        /*0bc4*/ 	.word	0x00005500
        /*0bc8*/ 	.word	0x0000000d
        /*0bcc*/ 	.word	0x00000258
        /*0bd0*/ 	.short	0x010a
        /*0bd2*/ 	.byte	0x3f
	.zero		1


	//   ....[177]....
        /*0bd4*/ 	.word	0x000055d0
        /*0bd8*/ 	.word	0x00000007
        /*0bdc*/ 	.word	0x00000000
        /*0be0*/ 	.short	0x010a
        /*0be2*/ 	.byte	0x3f
	.zero		1


	//   ....[178]....
        /*0be4*/ 	.word	0x00005620
        /*0be8*/ 	.word	0x00000008
        /*0bec*/ 	.word	0x00000000
        /*0bf0*/ 	.short	0x010a
        /*0bf2*/ 	.byte	0x3f
	.zero		1


	//   ....[179]....
        /*0bf4*/ 	.word	0x00005670
        /*0bf8*/ 	.word	0x00000003
        /*0bfc*/ 	.word	0x00000000
        /*0c00*/ 	.short	0x010a
        /*0c02*/ 	.byte	0x3f
	.zero		1


	//   ....[180]....
        /*0c04*/ 	.word	0x000056c0
        /*0c08*/ 	.word	0x00000005
        /*0c0c*/ 	.word	0x00000258
        /*0c10*/ 	.short	0x010a
        /*0c12*/ 	.byte	0x3f
	.zero		1


	//----- nvinfo : EIATTR_NUM_MBARRIERS
	.align		4
.L_37:
        /*0c14*/ 	.byte	0x03, 0x38
        /*0c16*/ 	.short	0x009c


	//----- nvinfo : EIATTR_EXIT_INSTR_OFFSETS
	.align		4
        /*0c18*/ 	.byte	0x04, 0x1c
        /*0c1a*/ 	.short	(.L_39 - .L_38)


	//   ....[0]....
.L_38:
        /*0c1c*/ 	.word	0x00001cf0


	//   ....[1]....
        /*0c20*/ 	.word	0x00001d50


	//   ....[2]....
        /*0c24*/ 	.word	0x00004240


	//   ....[3]....
        /*0c28*/ 	.word	0x00004270


	//   ....[4]....
        /*0c2c*/ 	.word	0x00005320


	//----- nvinfo : EIATTR_MAX_THREADS
	.align		4
.L_39:
        /*0c30*/ 	.byte	0x04, 0x05
        /*0c32*/ 	.short	(.L_41 - .L_40)
.L_40:
        /*0c34*/ 	.word	0x00000180
        /*0c38*/ 	.word	0x00000001
        /*0c3c*/ 	.word	0x00000001


	//----- nvinfo : EIATTR_CRS_STACK_SIZE
	.align		4
.L_41:
        /*0c40*/ 	.byte	0x04, 0x1e
        /*0c42*/ 	.short	(.L_43 - .L_42)
.L_42:
        /*0c44*/ 	.word	0x00000000


	//----- nvinfo : EIATTR_CBANK_PARAM_SIZE
	.align		4
.L_43:
        /*0c48*/ 	.byte	0x03, 0x19
        /*0c4a*/ 	.short	0x0470


	//----- nvinfo : EIATTR_PARAM_CBANK
	.align		4
        /*0c4c*/ 	.byte	0x04, 0x0a
        /*0c4e*/ 	.short	(.L_45 - .L_44)
	.align		4
.L_44:
        /*0c50*/ 	.word	index@(.nv.constant0._ZN7cutlass13device_kernelINS_4gemm6kernel13GemmUniversalIN4cute5tupleIJiiiiEEENS1_10collective13CollectiveMmaINS1_34MainloopSm90TmaGmmaWarpSpecializedILi75ENS5_IJNS4_1CILi2EEENSA_ILi1EEESC_EEENS1_32KernelTmaWarpSpecializedPingpongEEENS5_IJNSA_ILi64EEENSA_ILi32EEENSA_ILi16EEEEEENS_6half_tENS5_IJlSC_lEEESK_SL_NS4_8TiledMMAINS4_8MMA_AtomIJNS4_4SM904GMMA25MMA_64x32x16_F32F16F16_SSILNSP_5MajorE0ELSR_0ELNSP_7ScaleInE1ELSS_1EEEEEENS4_6LayoutINS5_IJSC_SC_SC_EEENS5_IJNSA_ILi0EEESX_SX_EEEEENS5_IJNS4_10UnderscoreES10_S10_EEEEENS4_13SM90_TMA_LOADENS4_14ComposedLayoutINS4_7SwizzleILi1ELi4ELi3EEENS4_18smem_ptr_flag_bitsILi16EEENSV_INS5_IJNSA_ILi8EEESI_EEENS5_IJSI_SC_EEEEEEEvNS4_8identityENS4_23SM90_TMA_LOAD_MULTICASTES1D_vS1E_EENS_8epilogue10collective6detail29Sm90TmaWarpSpecializedAdapterINS1I_15DefaultEpilogueISK_SL_SL_NS1H_6thread17LinearCombinationISK_Li1EffLNS1M_9ScaleType4KindE0ELNS_15FloatRoundStyleE2ESK_EENS1_15EpilogueDefaultEEEEEvvEEEEvNT_6ParamsE)
        /*0c54*/ 	.short	0x0210
        /*0c56*/ 	.short	0x0470


	//----- nvinfo : EIATTR_SW_WAR
	.align		4
.L_45:
        /*0c58*/ 	.byte	0x04, 0x36
        /*0c5a*/ 	.short	(.L_47 - .L_46)
.L_46:
        /*0c5c*/ 	.word	0x00000008
.L_47:


//--------------------- .nv.callgraph             --------------------------
	.section	.nv.callgraph,"",@"SHT_CUDA_CALLGRAPH"
	.align	4
	.sectionentsize	8
	.align		4
        /*0000*/ 	.word	0x00000000
	.align		4
        /*0004*/ 	.word	0xffffffff
	.align		4
        /*0008*/ 	.word	index@(_ZN7cutlass13device_kernelINS_4gemm6kernel13GemmUniversalIN4cute5tupleIJiiiiEEENS1_10collective13CollectiveMmaINS1_34MainloopSm90TmaGmmaWarpSpecializedILi75ENS5_IJNS4_1CILi2EEENSA_ILi1EEESC_EEENS1_32KernelTmaWarpSpecializedPingpongEEENS5_IJNSA_ILi64EEENSA_ILi32EEENSA_ILi16EEEEEENS_6half_tENS5_IJlSC_lEEESK_SL_NS4_8TiledMMAINS4_8MMA_AtomIJNS4_4SM904GMMA25MMA_64x32x16_F32F16F16_SSILNSP_5MajorE0ELSR_0ELNSP_7ScaleInE1ELSS_1EEEEEENS4_6LayoutINS5_IJSC_SC_SC_EEENS5_IJNSA_ILi0EEESX_SX_EEEEENS5_IJNS4_10UnderscoreES10_S10_EEEEENS4_13SM90_TMA_LOADENS4_14ComposedLayoutINS4_7SwizzleILi1ELi4ELi3EEENS4_18smem_ptr_flag_bitsILi16EEENSV_INS5_IJNSA_ILi8EEESI_EEENS5_IJSI_SC_EEEEEEEvNS4_8identityENS4_23SM90_TMA_LOAD_MULTICASTES1D_vS1E_EENS_8epilogue10collective6detail29Sm90TmaWarpSpecializedAdapterINS1I_15DefaultEpilogueISK_SL_SL_NS1H_6thread17LinearCombinationISK_Li1EffLNS1M_9ScaleType4KindE0ELNS_15FloatRoundStyleE2ESK_EENS1_15EpilogueDefaultEEEEEvvEEEEvNT_6ParamsE)
	.align		4
        /*000c*/ 	.word	index@(__assertfail)
	.align		4
        /*0010*/ 	.word	0x00000000
	.align		4
        /*0014*/ 	.word	0xfffffffe
	.align		4
        /*0018*/ 	.word	0x00000000
	.align		4
        /*001c*/ 	.word	0xfffffffd
	.align		4
        /*0020*/ 	.word	0x00000000
	.align		4
        /*0024*/ 	.word	0xfffffffc


//--------------------- .nv.constant4             --------------------------
	.section	.nv.constant4,"a",@progbits
	.align	8
	.align		8
.nv.constant4:
        /*0000*/ 	.dword	__assertfail
	.align		8
        /*0008*/ 	.dword	__unnamed_1
	.align		8
        /*0010*/ 	.dword	_ZN39_INTERNAL_13ee2c99_4_k_cu_1a4aa9a8_51234cuda3std3__45__cpo5beginE
	.align		8
        /*0018*/ 	.dword	_ZN39_INTERNAL_13ee2c99_4_k_cu_1a4aa9a8_51234cuda3std3__45__cpo3endE
	.align		8
        /*0020*/ 	.dword	_ZN39_INTERNAL_13ee2c99_4_k_cu_1a4aa9a8_51234cuda3std3__45__cpo6cbeginE
	.align		8
        /*0028*/ 	.dword	_ZN39_INTERNAL_13ee2c99_4_k_cu_1a4aa9a8_51234cuda3std3__45__cpo4cendE
	.align		8
        /*0030*/ 	.dword	_ZN39_INTERNAL_13ee2c99_4_k_cu_1a4aa9a8_51234cuda3std3__441_GLOBAL__N__13ee2c99_4_k_cu_1a4aa9a8_51236ignoreE
	.align		8
        /*0038*/ 	.dword	_ZN39_INTERNAL_13ee2c99_4_k_cu_1a4aa9a8_51234cuda3std3__419piecewise_constructE
	.align		8
        /*0040*/ 	.dword	_ZN39_INTERNAL_13ee2c99_4_k_cu_1a4aa9a8_51234cuda3std3__48in_placeE
	.align		8
        /*0048*/ 	.dword	_ZN39_INTERNAL_13ee2c99_4_k_cu_1a4aa9a8_51234cuda3std6ranges3__45__cpo4swapE
	.align		8
        /*0050*/ 	.dword	_ZN39_INTERNAL_13ee2c99_4_k_cu_1a4aa9a8_51234cuda3std6ranges3__45__cpo9iter_moveE
	.align		8
        /*0058*/ 	.dword	_ZN39_INTERNAL_13ee2c99_4_k_cu_1a4aa9a8_51234cute7productE
	.align		8
        /*0060*/ 	.dword	_ZN39_INTERNAL_13ee2c99_4_k_cu_1a4aa9a8_51234cute1_E
	.align		8
        /*0068*/ 	.dword	$str$22
	.align		8
        /*0070*/ 	.dword	$str$23


//--------------------- .text._ZN7cutlass13device_kernelINS_4gemm6kernel13GemmUniversalIN4cute5tupleIJiiiiEEENS1_10collective13CollectiveMmaINS1_34MainloopSm90TmaGmmaWarpSpecializedILi75ENS5_IJNS4_1CILi2EEENSA_ILi1EEESC_EEENS1_32KernelTmaWarpSpecializedPingpongEEENS5_IJNSA_ILi64EEENSA_ILi32EEENSA_ILi16EEEEEENS_6half_tENS5_IJlSC_lEEESK_SL_NS4_8TiledMMAINS4_8MMA_AtomIJNS4_4SM904GMMA25MMA_64x32x16_F32F16F16_SSILNSP_5MajorE0ELSR_0ELNSP_7ScaleInE1ELSS_1EEEEEENS4_6LayoutINS5_IJSC_SC_SC_EEENS5_IJNSA_ILi0EEESX_SX_EEEEENS5_IJNS4_10UnderscoreES10_S10_EEEEENS4_13SM90_TMA_LOADENS4_14ComposedLayoutINS4_7SwizzleILi1ELi4ELi3EEENS4_18smem_ptr_flag_bitsILi16EEENSV_INS5_IJNSA_ILi8EEESI_EEENS5_IJSI_SC_EEEEEEEvNS4_8identityENS4_23SM90_TMA_LOAD_MULTICASTES1D_vS1E_EENS_8epilogue10collective6detail29Sm90TmaWarpSpecializedAdapterINS1I_15DefaultEpilogueISK_SL_SL_NS1H_6thread17LinearCombinationISK_Li1EffLNS1M_9ScaleType4KindE0ELNS_15FloatRoundStyleE2ESK_EENS1_15EpilogueDefaultEEEEEvvEEEEvNT_6ParamsE --------------------------
	.section	.text._ZN7cutlass13device_kernelINS_4gemm6kernel13GemmUniversalIN4cute5tupleIJiiiiEEENS1_10collective13CollectiveMmaINS1_34MainloopSm90TmaGmmaWarpSpecializedILi75ENS5_IJNS4_1CILi2EEENSA_ILi1EEESC_EEENS1_32KernelTmaWarpSpecializedPingpongEEENS5_IJNSA_ILi64EEENSA_ILi32EEENSA_ILi16EEEEEENS_6half_tENS5_IJlSC_lEEESK_SL_NS4_8TiledMMAINS4_8MMA_AtomIJNS4_4SM904GMMA25MMA_64x32x16_F32F16F16_SSILNSP_5MajorE0ELSR_0ELNSP_7ScaleInE1ELSS_1EEEEEENS4_6LayoutINS5_IJSC_SC_SC_EEENS5_IJNSA_ILi0EEESX_SX_EEEEENS5_IJNS4_10UnderscoreES10_S10_EEEEENS4_13SM90_TMA_LOADENS4_14ComposedLayoutINS4_7SwizzleILi1ELi4ELi3EEENS4_18smem_ptr_flag_bitsILi16EEENSV_INS5_IJNSA_ILi8EEESI_EEENS5_IJSI_SC_EEEEEEEvNS4_8identityENS4_23SM90_TMA_LOAD_MULTICASTES1D_vS1E_EENS_8epilogue10collective6detail29Sm90TmaWarpSpecializedAdapterINS1I_15DefaultEpilogueISK_SL_SL_NS1H_6thread17LinearCombinationISK_Li1EffLNS1M_9ScaleType4KindE0ELNS_15FloatRoundStyleE2ESK_EENS1_15EpilogueDefaultEEEEEvvEEEEvNT_6ParamsE,"ax",@progbits
	.align	128
.text._ZN7cutlass13device_kernelINS_4gemm6kernel13GemmUniversalIN4cute5tupleIJiiiiEEENS1_10collective13CollectiveMmaINS1_34MainloopSm90TmaGmmaWarpSpecializedILi75ENS5_IJNS4_1CILi2EEENSA_ILi1EEESC_EEENS1_32KernelTmaWarpSpecializedPingpongEEENS5_IJNSA_ILi64EEENSA_ILi32EEENSA_ILi16EEEEEENS_6half_tENS5_IJlSC_lEEESK_SL_NS4_8TiledMMAINS4_8MMA_AtomIJNS4_4SM904GMMA25MMA_64x32x16_F32F16F16_SSILNSP_5MajorE0ELSR_0ELNSP_7ScaleInE1ELSS_1EEEEEENS4_6LayoutINS5_IJSC_SC_SC_EEENS5_IJNSA_ILi0EEESX_SX_EEEEENS5_IJNS4_10UnderscoreES10_S10_EEEEENS4_13SM90_TMA_LOADENS4_14ComposedLayoutINS4_7SwizzleILi1ELi4ELi3EEENS4_18smem_ptr_flag_bitsILi16EEENSV_INS5_IJNSA_ILi8EEESI_EEENS5_IJSI_SC_EEEEEEEvNS4_8identityENS4_23SM90_TMA_LOAD_MULTICASTES1D_vS1E_EENS_8epilogue10collective6detail29Sm90TmaWarpSpecializedAdapterINS1I_15DefaultEpilogueISK_SL_SL_NS1H_6thread17LinearCombinationISK_Li1EffLNS1M_9ScaleType4KindE0ELNS_15FloatRoundStyleE2ESK_EENS1_15EpilogueDefaultEEEEEvvEEEEvNT_6ParamsE:
        .type           _ZN7cutlass13device_kernelINS_4gemm6kernel13GemmUniversalIN4cute5tupleIJiiiiEEENS1_10collective13CollectiveMmaINS1_34MainloopSm90TmaGmmaWarpSpecializedILi75ENS5_IJNS4_1CILi2EEENSA_ILi1EEESC_EEENS1_32KernelTmaWarpSpecializedPingpongEEENS5_IJNSA_ILi64EEENSA_ILi32EEENSA_ILi16EEEEEENS_6half_tENS5_IJlSC_lEEESK_SL_NS4_8TiledMMAINS4_8MMA_AtomIJNS4_4SM904GMMA25MMA_64x32x16_F32F16F16_SSILNSP_5MajorE0ELSR_0ELNSP_7ScaleInE1ELSS_1EEEEEENS4_6LayoutINS5_IJSC_SC_SC_EEENS5_IJNSA_ILi0EEESX_SX_EEEEENS5_IJNS4_10UnderscoreES10_S10_EEEEENS4_13SM90_TMA_LOADENS4_14ComposedLayoutINS4_7SwizzleILi1ELi4ELi3EEENS4_18smem_ptr_flag_bitsILi16EEENSV_INS5_IJNSA_ILi8EEESI_EEENS5_IJSI_SC_EEEEEEEvNS4_8identityENS4_23SM90_TMA_LOAD_MULTICASTES1D_vS1E_EENS_8epilogue10collective6detail29Sm90TmaWarpSpecializedAdapterINS1I_15DefaultEpilogueISK_SL_SL_NS1H_6thread17LinearCombinationISK_Li1EffLNS1M_9ScaleType4KindE0ELNS_15FloatRoundStyleE2ESK_EENS1_15EpilogueDefaultEEEEEvvEEEEvNT_6ParamsE,@function
        .size           _ZN7cutlass13device_kernelINS_4gemm6kernel13GemmUniversalIN4cute5tupleIJiiiiEEENS1_10collective13CollectiveMmaINS1_34MainloopSm90TmaGmmaWarpSpecializedILi75ENS5_IJNS4_1CILi2EEENSA_ILi1EEESC_EEENS1_32KernelTmaWarpSpecializedPingpongEEENS5_IJNSA_ILi64EEENSA_ILi32EEENSA_ILi16EEEEEENS_6half_tENS5_IJlSC_lEEESK_SL_NS4_8TiledMMAINS4_8MMA_AtomIJNS4_4SM904GMMA25MMA_64x32x16_F32F16F16_SSILNSP_5MajorE0ELSR_0ELNSP_7ScaleInE1ELSS_1EEEEEENS4_6LayoutINS5_IJSC_SC_SC_EEENS5_IJNSA_ILi0EEESX_SX_EEEEENS5_IJNS4_10UnderscoreES10_S10_EEEEENS4_13SM90_TMA_LOADENS4_14ComposedLayoutINS4_7SwizzleILi1ELi4ELi3EEENS4_18smem_ptr_flag_bitsILi16EEENSV_INS5_IJNSA_ILi8EEESI_EEENS5_IJSI_SC_EEEEEEEvNS4_8identityENS4_23SM90_TMA_LOAD_MULTICASTES1D_vS1E_EENS_8epilogue10collective6detail29Sm90TmaWarpSpecializedAdapterINS1I_15DefaultEpilogueISK_SL_SL_NS1H_6thread17LinearCombinationISK_Li1EffLNS1M_9ScaleType4KindE0ELNS_15FloatRoundStyleE2ESK_EENS1_15EpilogueDefaultEEEEEvvEEEEvNT_6ParamsE,(.L_x_108 - _ZN7cutlass13device_kernelINS_4gemm6kernel13GemmUniversalIN4cute5tupleIJiiiiEEENS1_10collective13CollectiveMmaINS1_34MainloopSm90TmaGmmaWarpSpecializedILi75ENS5_IJNS4_1CILi2EEENSA_ILi1EEESC_EEENS1_32KernelTmaWarpSpecializedPingpongEEENS5_IJNSA_ILi64EEENSA_ILi32EEENSA_ILi16EEEEEENS_6half_tENS5_IJlSC_lEEESK_SL_NS4_8TiledMMAINS4_8MMA_AtomIJNS4_4SM904GMMA25MMA_64x32x16_F32F16F16_SSILNSP_5MajorE0ELSR_0ELNSP_7ScaleInE1ELSS_1EEEEEENS4_6LayoutINS5_IJSC_SC_SC_EEENS5_IJNSA_ILi0EEESX_SX_EEEEENS5_IJNS4_10UnderscoreES10_S10_EEEEENS4_13SM90_TMA_LOADENS4_14ComposedLayoutINS4_7SwizzleILi1ELi4ELi3EEENS4_18smem_ptr_flag_bitsILi16EEENSV_INS5_IJNSA_ILi8EEESI_EEENS5_IJSI_SC_EEEEEEEvNS4_8identityENS4_23SM90_TMA_LOAD_MULTICASTES1D_vS1E_EENS_8epilogue10collective6detail29Sm90TmaWarpSpecializedAdapterINS1I_15DefaultEpilogueISK_SL_SL_NS1H_6thread17LinearCombinationISK_Li1EffLNS1M_9ScaleType4KindE0ELNS_15FloatRoundStyleE2ESK_EENS1_15EpilogueDefaultEEEEEvvEEEEvNT_6ParamsE)
        .other          _ZN7cutlass13device_kernelINS_4gemm6kernel13GemmUniversalIN4cute5tupleIJiiiiEEENS1_10collective13CollectiveMmaINS1_34MainloopSm90TmaGmmaWarpSpecializedILi75ENS5_IJNS4_1CILi2EEENSA_ILi1EEESC_EEENS1_32KernelTmaWarpSpecializedPingpongEEENS5_IJNSA_ILi64EEENSA_ILi32EEENSA_ILi16EEEEEENS_6half_tENS5_IJlSC_lEEESK_SL_NS4_8TiledMMAINS4_8MMA_AtomIJNS4_4SM904GMMA25MMA_64x32x16_F32F16F16_SSILNSP_5MajorE0ELSR_0ELNSP_7ScaleInE1ELSS_1EEEEEENS4_6LayoutINS5_IJSC_SC_SC_EEENS5_IJNSA_ILi0EEESX_SX_EEEEENS5_IJNS4_10UnderscoreES10_S10_EEEEENS4_13SM90_TMA_LOADENS4_14ComposedLayoutINS4_7SwizzleILi1ELi4ELi3EEENS4_18smem_ptr_flag_bitsILi16EEENSV_INS5_IJNSA_ILi8EEESI_EEENS5_IJSI_SC_EEEEEEEvNS4_8identityENS4_23SM90_TMA_LOAD_MULTICASTES1D_vS1E_EENS_8epilogue10collective6detail29Sm90TmaWarpSpecializedAdapterINS1I_15DefaultEpilogueISK_SL_SL_NS1H_6thread17LinearCombinationISK_Li1EffLNS1M_9ScaleType4KindE0ELNS_15FloatRoundStyleE2ESK_EENS1_15EpilogueDefaultEEEEEvvEEEEvNT_6ParamsE,@"STO_CUDA_ENTRY STV_DEFAULT"
_ZN7cutlass13device_kernelINS_4gemm6kernel13GemmUniversalIN4cute5tupleIJiiiiEEENS1_10collective13CollectiveMmaINS1_34MainloopSm90TmaGmmaWarpSpecializedILi75ENS5_IJNS4_1CILi2EEENSA_ILi1EEESC_EEENS1_32KernelTmaWarpSpecializedPingpongEEENS5_IJNSA_ILi64EEENSA_ILi32EEENSA_ILi16EEEEEENS_6half_tENS5_IJlSC_lEEESK_SL_NS4_8TiledMMAINS4_8MMA_AtomIJNS4_4SM904GMMA25MMA_64x32x16_F32F16F16_SSILNSP_5MajorE0ELSR_0ELNSP_7ScaleInE1ELSS_1EEEEEENS4_6LayoutINS5_IJSC_SC_SC_EEENS5_IJNSA_ILi0EEESX_SX_EEEEENS5_IJNS4_10UnderscoreES10_S10_EEEEENS4_13SM90_TMA_LOADENS4_14ComposedLayoutINS4_7SwizzleILi1ELi4ELi3EEENS4_18smem_ptr_flag_bitsILi16EEENSV_INS5_IJNSA_ILi8EEESI_EEENS5_IJSI_SC_EEEEEEEvNS4_8identityENS4_23SM90_TMA_LOAD_MULTICASTES1D_vS1E_EENS_8epilogue10collective6detail29Sm90TmaWarpSpecializedAdapterINS1I_15DefaultEpilogueISK_SL_SL_NS1H_6thread17LinearCombinationISK_Li1EffLNS1M_9ScaleType4KindE0ELNS_15FloatRoundStyleE2ESK_EENS1_15EpilogueDefaultEEEEEvvEEEEvNT_6ParamsE:
[----:B------:R-:W0:Y:S02]  /*0000*/  LDC R1, c[0x0][0x28] ;  /* 0x00000a00ff017b82 */ /* 0x000e240000000800 */
[----:B0-----:R-:W-:Y:S01]  /*0010*/  VIADD R1, R1, 0xfffffff8 ;  /* 0xfffffff801017836 */ /* 0x001fe20000000000 */
[----:B------:R-:W0:Y:S01]  /*0020*/  S2R R4, SR_TID.X ;  /* 0x0000000000047919 */ /* 0x000e220000002100 */
[----:B------:R-:W-:Y:S01]  /*0030*/  ELECT P0, URZ, PT ;  /* 0x00000000003f782f */ /* 0x000fe20003800000 */
[----:B------:R-:W-:Y:S01]  /*0040*/  BSSY B0, `(.L_x_0) ;  /* 0x000000f000007945 */ /* 0x000fe20003800000 */
[--C-:B0-----:R-:W-:Y:S02]  /*0050*/  SHF.R.U32.HI R2, RZ, 0x5, R4.reuse ;  /* 0x00000005ff027819 */ /* 0x101fe40000011604 */
[----:B------:R-:W-:-:S03]  /*0060*/  SHF.R.U32.HI R7, RZ, 0x7, R4 ;  /* 0x00000007ff077819 */ /* 0x000fc60000011604 */
[----:B------:R-:W0:Y:S04]  /*0070*/  SHFL.IDX PT, R5, R2, RZ, 0x1f ;  /* 0x00001fff02057589 */ /* 0x000e2800000e0000 */
[----:B------:R1:W2:Y:S01]  /*0080*/  SHFL.IDX PT, R10, R7, RZ, 0x1f ;  /* 0x00001fff070a7589 */ /* 0x0002a200000e0000 */
[----:B0-----:R-:W-:-:S13]  /*0090*/  ISETP.NE.OR P0, PT, R5, RZ, !P0 ;  /* 0x000000ff0500720c */ /* 0x001fda0004705670 */
[----:B-12---:R-:W-:Y:S05]  /*00a0*/  @P0 BRA `(.L_x_1) ;  /* 0x0000000000200947 */ /* 0x006fea0003800000 */
[----:B------:R-:W-:Y:S02]  /*00b0*/  ULDC.64 UR4, c[0x0][0x198] ;  /* 0x0000660000047ab9 */ /* 0x000fe40000000a00 */
[----:B------:R-:W-:Y:S02]  /*00c0*/  UIADD3 UR6, UP0, UR4, 0xf0, URZ ;  /* 0x000000f004067890 */ /* 0x000fe4000ff1e03f */
[----:B------:R-:W-:Y:S02]  /*00d0*/  UIADD3 UR4, UP1, UR4, 0x1f0, URZ ;  /* 0x000001f004047890 */ /* 0x000fe4000ff3e03f */
[----:B------:R-:W-:Y:S02]  /*00e0*/  UIADD3.X UR7, URZ, UR5, URZ, UP0, !UPT ;  /* 0x000000053f077290 */ /* 0x000fe400087fe43f */
[----:B------:R-:W-:-:S07]  /*00f0*/  UIADD3.X UR5, URZ, UR5, URZ, UP1, !UPT ;  /* 0x000000053f057290 */ /* 0x000fce0008ffe43f */
[----:B------:R0:W-:Y:S02]  /*0100*/  UTMACCTL.PF [UR6] ;  /* 0x00000000060079b9 */ /* 0x0001e40008040000 */
[----:B------:R0:W-:Y:S02]  /*0110*/  UTMACCTL.PF [UR4] ;  /* 0x00000000040079b9 */ /* 0x0001e40008040000 */
[----:B0-----:R-:W-:Y:S01]  /*0120*/  NOP ;  /* 0x0000000000007918 */ /* 0x001fe20000000000 */
.L_x_1:
[----:B------:R-:W-:Y:S05]  /*0130*/  BSYNC B0 ;  /* 0x0000000000007941 */ /* 0x000fea0003800000 */
.L_x_0:
[----:B------:R-:W0:Y:S01]  /*0140*/  SHFL.IDX PT, R8, R2, RZ, 0x1f ;  /* 0x00001fff02087589 */ /* 0x000e2200000e0000 */
[----:B------:R-:W-:-:S04]  /*0150*/  SHF.R.S32.HI R3, RZ, 0x1f, R4 ;  /* 0x0000001fff037819 */ /* 0x000fc80000011404 */
[----:B------:R-:W-:Y:S02]  /*0160*/  LEA.HI R3, R3, R4, RZ, 0x7 ;  /* 0x0000000403037211 */ /* 0x000fe400078f38ff */
[----:B0-----:R-:W-:-:S13]  /*0170*/  ISETP.NE.AND P0, PT, R8, RZ, PT ;  /* 0x000000ff0800720c */ /* 0x001fda0003f05270 */
[----:B------:R-:W-:Y:S05]  /*0180*/  @P0 BRA `(.L_x_2) ;  /* 0x00000008009c0947 */ /* 0x000fea0003800000 */
[----:B------:R-:W-:Y:S01]  /*0190*/  ELECT P0, URZ, PT ;  /* 0x00000000003f782f */ /* 0x000fe20003800000 */
[----:B------:R-:W-:-:S12]  /*01a0*/  BSSY B0, `(.L_x_2) ;  /* 0x00000a5000007945 */ /* 0x000fd80003800000 */
[----:B------:R-:W-:Y:S05]  /*01b0*/  @!P0 BRA `(.L_x_3) ;  /* 0x00000008008c8947 */ /* 0x000fea0003800000 */
[----:B------:R-:W0:Y:S01]  /*01c0*/  S2UR UR8, SR_CgaCtaId ;  /* 0x00000000000879c3 */ /* 0x000e220000008800 */
[----:B------:R-:W-:Y:S01]  /*01d0*/  UMOV UR4, 0x400 ;  /* 0x0000040000047882 */ /* 0x000fe20000000000 */
[----:B------:R-:W-:Y:S01]  /*01e0*/  UMOV UR5, 0x1 ;  /* 0x0000000100057882 */ /* 0x000fe20000000000 */
[----:B------:R-:W-:Y:S02]  /*01f0*/  UMOV UR6, 0x2 ;  /* 0x0000000200067882 */ /* 0x000fe40000000000 */
[----:B------:R-:W-:-:S04]  /*0200*/  UIADD3 UR6, -UR6, 0x100000, URZ ;  /* 0x0010000006067890 */ /* 0x000fc8000fffe13f */
[----:B------:R-:W-:Y:S02]  /*0210*/  USHF.L.U32 UR7, UR6, 0xb, URZ ;  /* 0x0000000b06077899 */ /* 0x000fe4000800063f */
[----:B------:R-:W-:Y:S02]  /*0220*/  USHF.L.U32 UR6, UR6, 0x1, URZ ;  /* 0x0000000106067899 */ /* 0x000fe4000800063f */
[----:B0-----:R-:W-:Y:S02]  /*0230*/  ULEA UR8, UR8, UR4, 0x18 ;  /* 0x0000000408087291 */ /* 0x001fe4000f8ec03f */
[----:B------:R-:W-:-:S04]  /*0240*/  UIADD3 UR4, -UR5, 0x100000, URZ ;  /* 0x0010000005047890 */ /* 0x000fc8000fffe13f */
[----:B------:R-:W-:Y:S02]  /*0250*/  USHF.L.U32 UR5, UR4, 0xb, URZ ;  /* 0x0000000b04057899 */ /* 0x000fe4000800063f */
[----:B------:R-:W-:Y:S01]  /*0260*/  USHF.L.U32 UR4, UR4, 0x1, URZ ;  /* 0x0000000104047899 */ /* 0x000fe2000800063f */
[----:B------:R-:W0:Y:S11]  /*0270*/  FENCE.VIEW.ASYNC.S ;  /* 0x00000000000073c6 */ /* 0x000e360000000000 */
[----:B0-----:R0:W1:Y:S01]  /*0280*/  SYNCS.EXCH.64 URZ, [UR8], UR4 ;  /* 0x00000004083f75b2 */ /* 0x0010620008000100 */
[----:B------:R0:W2:Y:S01]  /*0290*/  SYNCS.EXCH.64 URZ, [UR8+0x258], UR6 ;  /* 0x00025806083f75b2 */ /* 0x0000a20008000100 */
[----:B------:R0:W3:Y:S01]  /*02a0*/  SYNCS.EXCH.64 URZ, [UR8+0x8], UR4 ;  /* 0x00000804083f75b2 */ /* 0x0000e20008000100 */
[----:B------:R0:W4:Y:S01]  /*02b0*/  SYNCS.EXCH.64 URZ, [UR8+0x260], UR6 ;  /* 0x00026006083f75b2 */ /* 0x0001220008000100 */
[----:B------:R0:W0:Y:S01]  /*02c0*/  SYNCS.EXCH.64 URZ, [UR8+0x10], UR4 ;  /* 0x00001004083f75b2 */ /* 0x0000220008000100 */
        /* <DEDUP_REMOVED lines=145> */
[----:B-1234-:R-:W-:Y:S01]  /*0be0*/  NOP ;  /* 0x0000000000007918 */ /* 0x01efe20000000000 */
.L_x_3:
[----:B0-----:R-:W-:Y:S05]  /*0bf0*/  BSYNC B0 ;  /* 0x0000000000007941 */ /* 0x001fea0003800000 */
.L_x_2:
[----:B------:R-:W0:Y:S01]  /*0c00*/  SHFL.IDX PT, R13, R2, RZ, 0x1f ;  /* 0x00001fff020d7589 */ /* 0x000e2200000e0000 */
[----:B------:R-:W1:Y:S01]  /*0c10*/  S2UR UR12, SR_CTAID.X ;  /* 0x00000000000c79c3 */ /* 0x000e620000002500 */
[----:B------:R-:W-:Y:S02]  /*0c20*/  LOP3.LUT R3, R3, 0xffffff80, RZ, 0xc0, !PT ;  /* 0xffffff8003037812 */ /* 0x000fe400078ec0ff */
[----:B------:R-:W-:Y:S01]  /*0c30*/  ELECT P0, URZ, PT ;  /* 0x00000000003f782f */ /* 0x000fe20003800000 */
[----:B------:R2:W3:Y:S01]  /*0c40*/  SHFL.IDX PT, R12, R2, RZ, 0x1f ;  /* 0x00001fff020c7589 */ /* 0x0004e200000e0000 */
[----:B------:R-:W-:Y:S01]  /*0c50*/  ELECT P1, URZ, PT ;  /* 0x00000000003f782f */ /* 0x000fe20003820000 */
[----:B------:R-:W-:Y:S01]  /*0c60*/  NOP ;  /* 0x0000000000007918 */ /* 0x000fe20000000000 */
[----:B------:R-:W-:Y:S01]  /*0c70*/  IMAD.IADD R3, R4, 0x1, -R3 ;  /* 0x0000000104037824 */ /* 0x000fe200078e0a03 */
[----:B------:R-:W4:Y:S01]  /*0c80*/  S2R R6, SR_CTAID.Y ;  /* 0x0000000000067919 */ /* 0x000f220000002600 */
[----:B------:R-:W-:Y:S01]  /*0c90*/  ULDC UR4, c[0x0][0x150] ;  /* 0x0000540000047ab9 */ /* 0x000fe20000000800 */
[----:B------:R-:W5:Y:S01]  /*0ca0*/  LDC R14, c[0x0][0x144] ;  /* 0x00005100ff0e7b82 */ /* 0x000f620000000800 */
[----:B------:R-:W-:Y:S01]  /*0cb0*/  UMOV UR11, 0x80 ;  /* 0x00000080000b7882 */ /* 0x000fe20000000000 */
[----:B------:R-:W-:Y:S01]  /*0cc0*/  SHF.R.S32.HI R0, RZ, 0x1f, R3 ;  /* 0x0000001fff007819 */ /* 0x000fe20000011403 */
[----:B------:R-:W-:Y:S01]  /*0cd0*/  NOP ;  /* 0x0000000000007918 */ /* 0x000fe20000000000 */
[C---:B------:R-:W-:Y:S01]  /*0ce0*/  VIADD R33, R10.reuse, 0xffffffff ;  /* 0xffffffff0a217836 */ /* 0x040fe20000000000 */
[----:B------:R-:W-:Y:S01]  /*0cf0*/  ISETP.NE.AND P4, PT, R10, RZ, PT ;  /* 0x000000ff0a00720c */ /* 0x000fe20003f85270 */
[----:B------:R-:W-:Y:S01]  /*0d00*/  IMAD.MOV.U32 R41, RZ, RZ, 0x1 ;  /* 0x00000001ff297424 */ /* 0x000fe200078e00ff */
[----:B------:R-:W-:Y:S01]  /*0d10*/  LEA.HI R9, R0, R3, RZ, 0x3 ;  /* 0x0000000300097211 */ /* 0x000fe200078f18ff */
[----:B------:R-:W5:Y:S01]  /*0d20*/  LDC R15, c[0x0][0x140] ;  /* 0x00005000ff0f7b82 */ /* 0x000f620000000800 */
[----:B------:R-:W-:-:S02]  /*0d30*/  ISETP.GE.U32.AND P6, PT, R33, 0x2, PT ;  /* 0x000000022100780c */ /* 0x000fc40003fc6070 */
[--C-:B------:R-:W-:Y:S02]  /*0d40*/  SHF.R.S32.HI R11, RZ, 0x3, R9.reuse ;  /* 0x00000003ff0b7819 */ /* 0x100fe40000011409 */
[----:B--2---:R-:W-:Y:S02]  /*0d50*/  SHF.R.S32.HI R2, RZ, 0x1f, R9 ;  /* 0x0000001fff027819 */ /* 0x004fe40000011409 */
[----:B------:R-:W-:Y:S01]  /*0d60*/  SHF.R.S32.HI R9, RZ, 0x1f, R8 ;  /* 0x0000001fff097819 */ /* 0x000fe20000011408 */
[----:B------:R-:W2:Y:S01]  /*0d70*/  LDC R25, c[0x0][0x148] ;  /* 0x00005200ff197b82 */ /* 0x000ea20000000800 */
[----:B0-----:R-:W-:Y:S02]  /*0d80*/  ISETP.NE.OR P0, PT, R13, RZ, !P0 ;  /* 0x000000ff0d00720c */ /* 0x001fe40004705670 */
[----:B-1----:R-:W-:Y:S02]  /*0d90*/  I2FP.F32.U32 R13, UR12 ;  /* 0x0000000c000d7c45 */ /* 0x002fe40008201000 */
[----:B------:R-:W-:-:S02]  /*0da0*/  LEA.HI R2, R2, R11, RZ, 0x2 ;  /* 0x0000000b02027211 */ /* 0x000fc400078f10ff */
[----:B------:R-:W-:Y:S01]  /*0db0*/  LEA.HI R9, R9, R8, RZ, 0x2 ;  /* 0x0000000809097211 */ /* 0x000fe200078f10ff */
[----:B------:R-:W-:Y:S01]  /*0dc0*/  FMUL R13, R13, UR4 ;  /* 0x000000040d0d7c20 */ /* 0x000fe20008400000 */
[----:B---3--:R-:W-:Y:S01]  /*0dd0*/  ISETP.NE.OR P1, PT, R12, RZ, !P1 ;  /* 0x000000ff0c00720c */ /* 0x008fe20004f25670 */
[----:B------:R-:W-:Y:S01]  /*0de0*/  ULDC UR4, c[0x0][0x154] ;  /* 0x0000550000047ab9 */ /* 0x000fe20000000800 */
[----:B------:R-:W-:Y:S02]  /*0df0*/  LOP3.LUT R12, R2, 0xfffffffc, RZ, 0xc0, !PT ;  /* 0xfffffffc020c7812 */ /* 0x000fe400078ec0ff */
[----:B------:R-:W-:Y:S01]  /*0e00*/  LOP3.LUT R9, R9, 0x3ffffffc, RZ, 0xc0, !PT ;  /* 0x3ffffffc09097812 */ /* 0x000fe200078ec0ff */
[----:B------:R-:W0:Y:S01]  /*0e10*/  F2I.U32.TRUNC.NTZ R13, R13 ;  /* 0x0000000d000d7305 */ /* 0x000e22000020f000 */
[----:B------:R-:W-:Y:S01]  /*0e20*/  SHF.R.S32.HI R2, RZ, 0x1f, R5 ;  /* 0x0000001fff027819 */ /* 0x000fe20000011405 */
[----:B------:R-:W-:Y:S01]  /*0e30*/  IMAD.IADD R12, R11, 0x1, -R12 ;  /* 0x000000010b0c7824 */ /* 0x000fe200078e0a0c */
[----:B------:R-:W-:Y:S01]  /*0e40*/  VOTEU.ALL UP1, P0 ;  /* 0x00000000003f7886 */ /* 0x000fe20000020000 */
[----:B------:R-:W-:Y:S01]  /*0e50*/  IMAD.IADD R9, R8, 0x1, -R9 ;  /* 0x0000000108097824 */ /* 0x000fe200078e0a09 */
[----:B------:R-:W-:Y:S01]  /*0e60*/  LEA.HI R2, R2, R5, RZ, 0x2 ;  /* 0x0000000502027211 */ /* 0x000fe200078f10ff */
[----:B------:R-:W-:Y:S01]  /*0e70*/  VOTEU.ALL UP0, P0 ;  /* 0x00000000003f7886 */ /* 0x000fe20000000000 */
[----:B----4-:R-:W-:Y:S01]  /*0e80*/  I2FP.F32.U32 R8, R6 ;  /* 0x0000000600087245 */ /* 0x010fe20000201000 */
[----:B------:R-:W-:Y:S01]  /*0e90*/  IMAD R9, R9, 0x4, R12 ;  /* 0x0000000409097824 */ /* 0x000fe200078e020c */
[----:B------:R-:W-:Y:S01]  /*0ea0*/  LOP3.LUT R2, R2, 0xfffffffc, RZ, 0xc0, !PT ;  /* 0xfffffffc02027812 */ /* 0x000fe200078ec0ff */
[----:B------:R-:W-:Y:S01]  /*0eb0*/  VOTEU.ALL UP2, P1 ;  /* 0x00000000003f7886 */ /* 0x000fe20000840000 */
[----:B------:R-:W1:Y:S01]  /*0ec0*/  @!UP1 S2UR UR7, SR_CgaCtaId ;  /* 0x00000000000799c3 */ /* 0x000e620000008800 */
[----:B------:R-:W-:Y:S01]  /*0ed0*/  FMUL R8, R8, UR4 ;  /* 0x0000000408087c20 */ /* 0x000fe20008400000 */
[----:B------:R-:W-:Y:S01]  /*0ee0*/  IMAD.SHL.U32 R40, R9, 0x4, RZ ;  /* 0x0000000409287824 */ /* 0x000fe200078e00ff */
[----:B------:R-:W-:Y:S01]  /*0ef0*/  UMOV UR4, 0x20 ;  /* 0x0000002000047882 */ /* 0x000fe20000000000 */
[----:B------:R-:W-:Y:S01]  /*0f00*/  IMAD.IADD R5, R5, 0x1, -R2 ;  /* 0x0000000105057824 */ /* 0x000fe200078e0a02 */
[----:B------:R-:W-:Y:S01]  /*0f10*/  LEA.HI R2, R9, R9, RZ, 0x1 ;  /* 0x0000000909027211 */ /* 0x000fe200078f08ff */
[----:B0-----:R-:W-:Y:S01]  /*0f20*/  IMAD.MOV R13, RZ, RZ, -R13 ;  /* 0x000000ffff0d7224 */ /* 0x001fe200078e0a0d */
[----:B------:R-:W0:Y:S01]  /*0f30*/  F2I.U32.TRUNC.NTZ R8, R8 ;  /* 0x0000000800087305 */ /* 0x000e22000020f000 */
[----:B------:R-:W3:Y:S01]  /*0f40*/  @!UP2 S2UR UR10, SR_CgaCtaId ;  /* 0x00000000000aa9c3 */ /* 0x000ee20000008800 */
[----:B------:R-:W-:Y:S01]  /*0f50*/  LOP3.LUT R2, R2, 0xfffffffe, RZ, 0xc0, !PT ;  /* 0xfffffffe02027812 */ /* 0x000fe200078ec0ff */
[----:B-----5:R-:W-:Y:S01]  /*0f60*/  IMAD R21, R14, R13, UR12 ;  /* 0x0000000c0e157e24 */ /* 0x020fe2000f8e020d */
[----:B------:R-:W-:Y:S01]  /*0f70*/  @!UP1 UMOV UR6, 0x400 ;  /* 0x0000040000069882 */ /* 0x000fe20000000000 */
[----:B------:R-:W-:-:S04]  /*0f80*/  @!UP1 UIADD3 UR4, -UR4, 0x100000, URZ ;  /* 0x0010000004049890 */ /* 0x000fc8000fffe13f */
[----:B------:R-:W-:Y:S02]  /*0f90*/  @!UP1 USHF.L.U32 UR5, UR4, 0xb, URZ ;  /* 0x0000000b04059899 */ /* 0x000fe4000800063f */
[----:B------:R-:W-:Y:S01]  /*0fa0*/  @!UP1 USHF.L.U32 UR4, UR4, 0x1, URZ ;  /* 0x0000000104049899 */ /* 0x000fe2000800063f */
[C---:B------:R-:W-:Y:S01]  /*0fb0*/  LOP3.LUT R40, R9.reuse, 0xc, R40, 0x78, !PT ;  /* 0x0000000c09287812 */ /* 0x040fe200078e7828 */
[----:B------:R-:W-:Y:S01]  /*0fc0*/  IMAD.IADD R2, R9, 0x1, -R2 ;  /* 0x0000000109027824 */ /* 0x000fe200078e0a02 */
[----:B------:R-:W-:Y:S01]  /*0fd0*/  @!UP2 UMOV UR9, 0x400 ;  /* 0x000004000009a882 */ /* 0x000fe20000000000 */
[----:B------:R-:W-:Y:S01]  /*0fe0*/  VOTEU.ALL UP3, P1 ;  /* 0x00000000003f7886 */ /* 0x000fe20000860000 */
[----:B------:R-:W-:Y:S01]  /*0ff0*/  VOTEU.ALL UP4, P1 ;  /* 0x00000000003f7886 */ /* 0x000fe20000880000 */
[----:B------:R-:W-:Y:S01]  /*1000*/  VOTEU.ALL UP5, P1 ;  /* 0x00000000003f7886 */ /* 0x000fe200008a0000 */
[----:B------:R-:W-:Y:S01]  /*1010*/  ISETP.NE.AND P3, PT, R2, R21, PT ;  /* 0x000000150200720c */ /* 0x000fe20003f65270 */
[----:B------:R4:W4:Y:S01]  /*1020*/  SHFL.IDX PT, R14, R7, RZ, 0x1f ;  /* 0x00001fff070e7589 */ /* 0x00092200000e0000 */
[----:B------:R-:W-:Y:S01]  /*1030*/  ISETP.EQ.U32.AND P2, PT, R15, 0x1, PT ;  /* 0x000000010f00780c */ /* 0x000fe20003f42070 */
[----:B0-----:R-:W-:Y:S01]  /*1040*/  IMAD.MOV R20, RZ, RZ, -R8 ;  /* 0x000000ffff147224 */ /* 0x001fe200078e0a08 */
[----:B-1----:R-:W-:-:S02]  /*1050*/  @!UP1 ULEA UR8, UR7, UR6, 0x18 ;  /* 0x0000000607089291 */ /* 0x002fc4000f8ec03f */
[----:B------:R-:W-:-:S04]  /*1060*/  @!UP2 UIADD3 UR6, -UR11, 0x100000, URZ ;  /* 0x001000000b06a890 */ /* 0x000fc8000fffe13f */
[----:B------:R-:W-:Y:S02]  /*1070*/  @!UP2 USHF.L.U32 UR7, UR6, 0xb, URZ ;  /* 0x0000000b0607a899 */ /* 0x000fe4000800063f */
[----:B------:R-:W-:Y:S01]  /*1080*/  @!UP2 USHF.L.U32 UR6, UR6, 0x1, URZ ;  /* 0x000000010606a899 */ /* 0x000fe2000800063f */
[----:B--2---:R-:W-:Y:S01]  /*1090*/  IMAD R9, R25, R20, R6 ;  /* 0x0000001419097224 */ /* 0x004fe200078e0206 */
[----:B------:R-:W-:Y:S01]  /*10a0*/  VOTEU.ALL UP1, P0 ;  /* 0x00000000003f7886 */ /* 0x000fe20000020000 */
[----:B------:R-:W-:Y:S01]  /*10b0*/  LOP3.LUT P0, RZ, R3, 0x7, RZ, 0xc0, !PT ;  /* 0x0000000703ff7812 */ /* 0x000fe2000780c0ff */
[----:B---3--:R-:W-:Y:S01]  /*10c0*/  @!UP2 ULEA UR9, UR10, UR9, 0x18 ;  /* 0x000000090a09a291 */ /* 0x008fe2000f8ec03f */
[----:B------:R-:W-:Y:S01]  /*10d0*/  @P3 LEA.HI R2, R40, R40, RZ, 0x1 ;  /* 0x0000002828023211 */ /* 0x000fe200078f08ff */
[----:B------:R-:W-:Y:S01]  /*10e0*/  VOTEU.ALL UP2, P1 ;  /* 0x00000000003f7886 */ /* 0x000fe20000840000 */
[----:B------:R-:W-:Y:S01]  /*10f0*/  ISETP.NE.AND P1, PT, R5, 0x3, PT ;  /* 0x000000030500780c */ /* 0x000fe20003f25270 */
[----:B------:R-:W0:Y:S02]  /*1100*/  FENCE.VIEW.ASYNC.S ;  /* 0x00000000000073c6 */ /* 0x000e240000000000 */
[----:B0-----:R0:W1:Y:S01]  /*1110*/  @!UP0 SYNCS.EXCH.64 URZ, [UR8+0x4e0], UR4 ;  /* 0x0004e004083f85b2 */ /* 0x0010620008000100 */
[----:B------:R-:W-:-:S02]  /*1120*/  @P3 SHF.R.S32.HI R2, RZ, 0x1, R2 ;  /* 0x00000001ff023819 */ /* 0x000fc40000011402 */
[----:B------:R-:W-:Y:S02]  /*1130*/  ISETP.EQ.OR P1, PT, R5, RZ, !P1 ;  /* 0x000000ff0500720c */ /* 0x000fe40004f22670 */
[----:B------:R-:W-:Y:S02]  /*1140*/  @P3 ISETP.NE.AND P5, PT, R2, R9, PT ;  /* 0x000000090200320c */ /* 0x000fe40003fa5270 */
[----:B------:R-:W-:Y:S02]  /*1150*/  ISETP.LT.U32.AND P0, PT, R40, 0x2, !P0 ;  /* 0x000000022800780c */ /* 0x000fe40004701070 */
[----:B------:R-:W-:Y:S02]  /*1160*/  ISETP.EQ.AND P1, PT, R10, RZ, P1 ;  /* 0x000000ff0a00720c */ /* 0x000fe40000f22270 */
[----:B------:R-:W-:Y:S02]  /*1170*/  SEL R2, RZ, 0x1, !P0 ;  /* 0x00000001ff027807 */ /* 0x000fe40004000000 */
[----:B------:R-:W-:-:S02]  /*1180*/  @P3 SEL R41, RZ, 0x1, P5 ;  /* 0x00000001ff293807 */ /* 0x000fc40002800000 */
[----:B------:R-:W-:Y:S01]  /*1190*/  SEL R16, RZ, 0x1, !P1 ;  /* 0x00000001ff107807 */ /* 0x000fe20004800000 */
[----:B------:R0:W2:Y:S01]  /*11a0*/  @!UP1 SYNCS.EXCH.64 URZ, [UR8+0x4e8], UR4 ;  /* 0x0004e804083f95b2 */ /* 0x0000a20008000100 */
[----:B------:R-:W-:Y:S01]  /*11b0*/  NOP ;  /* 0x0000000000007918 */ /* 0x000fe20000000000 */
[----:B------:R-:W-:Y:S02]  /*11c0*/  LOP3.LUT R41, R41, R2, RZ, 0xc0, !PT ;  /* 0x0000000229297212 */ /* 0x000fe400078ec0ff */
[----:B------:R-:W-:Y:S01]  /*11d0*/  SEL R16, R16, 0x2, P6 ;  /* 0x0000000210107807 */ /* 0x000fe20003000000 */
[----:B------:R0:W3:Y:S01]  /*11e0*/  @!UP2 SYNCS.EXCH.64 URZ, [UR9+0x4c0], UR6 ;  /* 0x0004c006093fa5b2 */ /* 0x0000e20008000100 */
[----:B------:R0:W0:Y:S01]  /*11f0*/  @!UP3 SYNCS.EXCH.64 URZ, [UR9+0x4c8], UR6 ;  /* 0x0004c806093fb5b2 */ /* 0x0000220008000100 */
[----:B------:R0:W0:Y:S01]  /*1200*/  @!UP4 SYNCS.EXCH.64 URZ, [UR9+0x4d0], UR6 ;  /* 0x0004d006093fc5b2 */ /* 0x0000220008000100 */
[----:B------:R0:W0:Y:S01]  /*1210*/  @!UP5 SYNCS.EXCH.64 URZ, [UR9+0x4d8], UR6 ;  /* 0x0004d806093fd5b2 */ /* 0x0000220008000100 */
[----:B------:R-:W-:Y:S01]  /*1220*/  NOP ;  /* 0x0000000000007918 */ /* 0x000fe20000000000 */
[----:B-1--4-:R-:W-:Y:S05]  /*1230*/  @!P2 BRA `(.L_x_4) ;  /* 0x000000000008a947 */ /* 0x012fea0003800000 */
[----:B0-23--:R-:W-:Y:S01]  /*1240*/  UCGABAR_ARV ;  /* 0x00000000000079c7 */ /* 0x00dfe20008000000 */
[----:B------:R-:W-:Y:S05]  /*1250*/  BRA `(.L_x_5) ;  /* 0x0000000000047947 */ /* 0x000fea0003800000 */
.L_x_4:
[----:B0-23--:R-:W-:Y:S01]  /*1260*/  NOP ;  /* 0x0000000000007918 */ /* 0x00dfe20000000000 */
.L_x_5:
[----:B------:R-:W-:Y:S01]  /*1270*/  ULDC.64 UR4, c[0x0][0x598] ;  /* 0x0001660000047ab9 */ /* 0x000fe20000000a00 */
[----:B------:R-:W-:Y:S01]  /*1280*/  ULDC.64 UR36, c[0x0][0x208] ;  /* 0x0000820000247ab9 */ /* 0x000fe20000000a00 */
[----:B------:R-:W-:-:S04]  /*1290*/  ISETP.NE.U32.AND P0, PT, RZ, UR4, PT ;  /* 0x00000004ff007c0c */ /* 0x000fc8000bf05070 */
[----:B------:R-:W-:-:S13]  /*12a0*/  ISETP.NE.AND.EX P0, PT, RZ, UR5, PT, P0 ;  /* 0x00000005ff007c0c */ /* 0x000fda000bf05300 */
[----:B------:R-:W-:Y:S05]  /*12b0*/  @!P0 BRA `(.L_x_6) ;  /* 0x00000000001c8947 */ /* 0x000fea0003800000 */
[----:B------:R-:W0:Y:S02]  /*12c0*/  LDC.64 R8, c[0x0][0x598] ;  /* 0x00016600ff087b82 */ /* 0x000e240000000a00 */
[----:B0-----:R-:W2:Y:S02]  /*12d0*/  LDG.E.64 R8, desc[UR36][R8.64] ;  /* 0x0000002408087981 */ /* 0x001ea4000c1e1b00 */
[----:B--2---:R-:W-:-:S04]  /*12e0*/  ISETP.NE.U32.AND P0, PT, R8, RZ, PT ;  /* 0x000000ff0800720c */ /* 0x004fc80003f05070 */
[----:B------:R-:W-:-:S13]  /*12f0*/  ISETP.NE.AND.EX P0, PT, R9, RZ, PT, P0 ;  /* 0x000000ff0900720c */ /* 0x000fda0003f05300 */
[----:B------:R-:W-:Y:S05]  /*1300*/  @!P0 BRA `(.L_x_6) ;  /* 0x0000000000088947 */ /* 0x000fea0003800000 */
[----:B------:R0:W5:Y:S01]  /*1310*/  LD.E R42, desc[UR36][R8.64] ;  /* 0x00000024082a7980 */ /* 0x000162000c101900 */
[----:B------:R-:W-:Y:S05]  /*1320*/  BRA `(.L_x_7) ;  /* 0x0000000000247947 */ /* 0x000fea0003800000 */
.L_x_6:
[----:B------:R-:W-:Y:S02]  /*1330*/  ULDC.64 UR4, c[0x0][0x588] ;  /* 0x0001620000047ab9 */ /* 0x000fe40000000a00 */
[----:B------:R-:W-:-:S04]  /*1340*/  ISETP.NE.U32.AND P0, PT, RZ, UR4, PT ;  /* 0x00000004ff007c0c */ /* 0x000fc8000bf05070 */
[----:B------:R-:W-:-:S13]  /*1350*/  ISETP.NE.AND.EX P0, PT, RZ, UR5, PT, P0 ;  /* 0x00000005ff007c0c */ /* 0x000fda000bf05300 */
[----:B------:R-:W-:Y:S05]  /*1360*/  @!P0 BRA `(.L_x_8) ;  /* 0x00000000000c8947 */ /* 0x000fea0003800000 */
[----:B------:R-:W0:Y:S02]  /*1370*/  LDC.64 R42, c[0x0][0x588] ;  /* 0x00016200ff2a7b82 */ /* 0x000e240000000a00 */
[----:B0-----:R1:W5:Y:S01]  /*1380*/  LDG.E R42, desc[UR36][R42.64] ;  /* 0x000000242a2a7981 */ /* 0x001362000c1e1900 */
[----:B------:R-:W-:Y:S05]  /*1390*/  BRA `(.L_x_7) ;  /* 0x0000000000087947 */ /* 0x000fea0003800000 */
.L_x_8:
[----:B------:R-:W-:Y:S02]  /*13a0*/  ULDC UR4, c[0x0][0x580] ;  /* 0x0001600000047ab9 */ /* 0x000fe40000000800 */
[----:B------:R-:W-:-:S07]  /*13b0*/  IMAD.U32 R42, RZ, RZ, UR4 ;  /* 0x00000004ff2a7e24 */ /* 0x000fce000f8e00ff */
.L_x_7:
[----:B------:R-:W-:Y:S02]  /*13c0*/  ULDC.64 UR4, c[0x0][0x5a0] ;  /* 0x0001680000047ab9 */ /* 0x000fe40000000a00 */
[----:B------:R-:W-:-:S04]  /*13d0*/  ISETP.NE.U32.AND P0, PT, RZ, UR4, PT ;  /* 0x00000004ff007c0c */ /* 0x000fc8000bf05070 */
[----:B------:R-:W-:-:S13]  /*13e0*/  ISETP.NE.AND.EX P0, PT, RZ, UR5, PT, P0 ;  /* 0x00000005ff007c0c */ /* 0x000fda000bf05300 */
[----:B------:R-:W-:Y:S05]  /*13f0*/  @!P0 BRA `(.L_x_9) ;  /* 0x00000000001c8947 */ /* 0x000fea0003800000 */
[----:B0-----:R-:W0:Y:S02]  /*1400*/  LDC.64 R8, c[0x0][0x5a0] ;  /* 0x00016800ff087b82 */ /* 0x001e240000000a00 */
[----:B0-----:R-:W2:Y:S02]  /*1410*/  LDG.E.64 R8, desc[UR36][R8.64] ;  /* 0x0000002408087981 */ /* 0x001ea4000c1e1b00 */
[----:B--2---:R-:W-:-:S04]  /*1420*/  ISETP.NE.U32.AND P0, PT, R8, RZ, PT ;  /* 0x000000ff0800720c */ /* 0x004fc80003f05070 */
[----:B------:R-:W-:-:S13]  /*1430*/  ISETP.NE.AND.EX P0, PT, R9, RZ, PT, P0 ;  /* 0x000000ff0900720c */ /* 0x000fda0003f05300 */
[----:B------:R-:W-:Y:S05]  /*1440*/  @!P0 BRA `(.L_x_9) ;  /* 0x0000000000088947 */ /* 0x000fea0003800000 */
[----:B-1----:R0:W5:Y:S01]  /*1450*/  LD.E R43, desc[UR36][R8.64] ;  /* 0x00000024082b7980 */ /* 0x002162000c101900 */
[----:B------:R-:W-:Y:S05]  /*1460*/  BRA `(.L_x_10) ;  /* 0x0000000000247947 */ /* 0x000fea0003800000 */
.L_x_9:
[----:B------:R-:W-:Y:S02]  /*1470*/  ULDC.64 UR4, c[0x0][0x590] ;  /* 0x0001640000047ab9 */ /* 0x000fe40000000a00 */
[----:B------:R-:W-:-:S04]  /*1480*/  ISETP.NE.U32.AND P0, PT, RZ, UR4, PT ;  /* 0x00000004ff007c0c */ /* 0x000fc8000bf05070 */
[----:B------:R-:W-:-:S13]  /*1490*/  ISETP.NE.AND.EX P0, PT, RZ, UR5, PT, P0 ;  /* 0x00000005ff007c0c */ /* 0x000fda000bf05300 */
[----:B------:R-:W-:Y:S05]  /*14a0*/  @!P0 BRA `(.L_x_11) ;  /* 0x00000000000c8947 */ /* 0x000fea0003800000 */
[----:B0-----:R-:W1:Y:S02]  /*14b0*/  LDC.64 R8, c[0x0][0x590] ;  /* 0x00016400ff087b82 */ /* 0x001e640000000a00 */
[----:B-1----:R1:W5:Y:S01]  /*14c0*/  LDG.E R43, desc[UR36][R8.64] ;  /* 0x00000024082b7981 */ /* 0x002362000c1e1900 */
[----:B------:R-:W-:Y:S05]  /*14d0*/  BRA `(.L_x_10) ;  /* 0x0000000000087947 */ /* 0x000fea0003800000 */
.L_x_11:
[----:B------:R-:W-:Y:S02]  /*14e0*/  ULDC UR4, c[0x0][0x584] ;  /* 0x0001610000047ab9 */ /* 0x000fe40000000800 */
[----:B-1----:R-:W-:-:S07]  /*14f0*/  IMAD.U32 R43, RZ, RZ, UR4 ;  /* 0x00000004ff2b7e24 */ /* 0x002fce000f8e00ff */
.L_x_10:
[----:B------:R-:W2:Y:S01]  /*1500*/  LDC R2, c[0x0][0x65c] ;  /* 0x00019700ff027b82 */ /* 0x000ea20000000800 */
[----:B------:R-:W-:Y:S01]  /*1510*/  ULDC UR6, c[0x0][0x28c] ;  /* 0x0000a30000067ab9 */ /* 0x000fe20000000800 */
[----:B------:R-:W-:Y:S01]  /*1520*/  ISETP.NE.AND P0, PT, R10, 0x2, PT ;  /* 0x000000020a00780c */ /* 0x000fe20003f05270 */
[----:B------:R-:W-:Y:S01]  /*1530*/  UIADD3 UR6, UR6, 0xf, URZ ;  /* 0x0000000f06067890 */ /* 0x000fe2000fffe03f */
[----:B01----:R-:W-:Y:S01]  /*1540*/  IMAD.U32 R8, RZ, RZ, UR12 ;  /* 0x0000000cff087e24 */ /* 0x003fe2000f8e00ff */
[----:B------:R-:W-:Y:S01]  /*1550*/  UMOV UR39, URZ ;  /* 0x0000003f00277c82 */ /* 0x000fe20008000000 */
[----:B------:R-:W-:Y:S01]  /*1560*/  UMOV UR38, URZ ;  /* 0x0000003f00267c82 */ /* 0x000fe20008000000 */
[----:B------:R-:W-:Y:S01]  /*1570*/  USHF.R.S32.HI UR7, URZ, 0x1f, UR6 ;  /* 0x0000001f3f077899 */ /* 0x000fe20008011406 */
[----:B------:R-:W-:-:S03]  /*1580*/  ULDC.64 UR8, c[0x0][0x650] ;  /* 0x0001940000087ab9 */ /* 0x000fc60000000a00 */
[----:B------:R-:W-:-:S04]  /*1590*/  ULEA.HI UR7, UR7, UR6, URZ, 0x4 ;  /* 0x0000000607077291 */ /* 0x000fc8000f8f203f */
[----:B------:R-:W-:Y:S01]  /*15a0*/  USHF.R.S32.HI UR40, URZ, 0x4, UR7 ;  /* 0x000000043f287899 */ /* 0x000fe20008011407 */
[----:B--2---:R-:W-:-:S13]  /*15b0*/  ISETP.NE.AND P1, PT, R2, 0x1, PT ;  /* 0x000000010200780c */ /* 0x004fda0003f25270 */
[----:B------:R-:W0:Y:S01]  /*15c0*/  @P1 LDC R19, c[0x0][0x10] ;  /* 0x00000400ff131b82 */ /* 0x000e220000000800 */
[----:B------:R-:W-:Y:S02]  /*15d0*/  @P1 IMAD.MOV.U32 R7, RZ, RZ, RZ ;  /* 0x000000ffff071224 */ /* 0x000fe400078e00ff */
[----:B------:R-:W-:-:S05]  /*15e0*/  @P1 IMAD.MOV.U32 R9, RZ, RZ, RZ ;  /* 0x000000ffff091224 */ /* 0x000fca00078e00ff */
[----:B------:R-:W1:Y:S01]  /*15f0*/  @!P1 LDC R11, c[0x0][0xc] ;  /* 0x00000300ff0b9b82 */ /* 0x000e620000000800 */
[----:B------:R-:W-:Y:S01]  /*1600*/  ULDC UR4, c[0x0][0xc] ;  /* 0x0000030000047ab9 */ /* 0x000fe20000000800 */
[----:B------:R-:W-:Y:S02]  /*1610*/  ULDC UR5, c[0x0][0x10] ;  /* 0x0000040000057ab9 */ /* 0x000fe40000000800 */
[----:B------:R-:W-:-:S04]  /*1620*/  UIMAD.WIDE.U32 UR4, UR4, UR5, URZ ;  /* 0x00000005040472a5 */ /* 0x000fc8000f8e003f */
[----:B------:R-:W2:Y:S01]  /*1630*/  LDC R12, c[0x0][0x14] ;  /* 0x00000500ff0c7b82 */ /* 0x000ea20000000800 */
[----:B0-----:R-:W-:-:S04]  /*1640*/  @P1 IMAD.WIDE.U32 R18, R19, UR12, R6 ;  /* 0x0000000c13121c25 */ /* 0x001fc8000f8e0006 */
[----:B------:R-:W-:Y:S02]  /*1650*/  @P1 IMAD.IADD R2, R19, 0x1, R9 ;  /* 0x0000000113021824 */ /* 0x000fe400078e0209 */
[----:B------:R-:W-:Y:S02]  /*1660*/  IMAD.MOV.U32 R9, RZ, RZ, RZ ;  /* 0x000000ffff097224 */ /* 0x000fe400078e00ff */
[----:B-1----:R-:W-:-:S04]  /*1670*/  @!P1 IMAD.WIDE.U32 R8, R6, R11, R8 ;  /* 0x0000000b06089225 */ /* 0x002fc800078e0008 */
[----:B------:R-:W-:Y:S02]  /*1680*/  @!P1 IMAD.MOV.U32 R18, RZ, RZ, R8 ;  /* 0x000000ffff129224 */ /* 0x000fe400078e0008 */
[----:B--2---:R-:W-:-:S04]  /*1690*/  IMAD.WIDE.U32 R26, R12, UR4, RZ ;  /* 0x000000040c1a7c25 */ /* 0x004fc8000f8e00ff */
[----:B------:R-:W-:Y:S01]  /*16a0*/  IMAD R23, R12, UR5, RZ ;  /* 0x000000050c177c24 */ /* 0x000fe2000f8e02ff */
[----:B------:R0:W-:Y:S01]  /*16b0*/  STL.64 [R1], R26 ;  /* 0x0000001a01007387 */ /* 0x0001e20000100a00 */
[----:B------:R-:W-:Y:S02]  /*16c0*/  @!P1 IMAD.MOV.U32 R2, RZ, RZ, R9 ;  /* 0x000000ffff029224 */ /* 0x000fe400078e0009 */
[----:B------:R-:W-:Y:S01]  /*16d0*/  IMAD.IADD R23, R27, 0x1, R23 ;  /* 0x000000011b177824 */ /* 0x000fe200078e0217 */
[----:B------:R-:W-:Y:S06]  /*16e0*/  @P0 BRA `(.L_x_12) ;  /* 0x0000000000200947 */ /* 0x000fec0003800000 */
[----:B------:R-:W-:Y:S01]  /*16f0*/  UISETP.GE.U32.AND UP0, UPT, UR40, 0x4b, UPT ;  /* 0x0000004b2800788c */ /* 0x000fe2000bf06070 */
[----:B------:R-:W-:Y:S01]  /*1700*/  IADD3 R18, P0, R18, R26, RZ ;  /* 0x0000001a12127210 */ /* 0x000fe20007f1e0ff */
[----:B------:R-:W-:Y:S01]  /*1710*/  UIMAD.WIDE.U32 UR4, UR40, 0x1b4e81b5, URZ ;  /* 0x1b4e81b5280478a5 */ /* 0x000fe2000f8e003f */
[----:B------:R-:W-:-:S03]  /*1720*/  UMOV UR38, URZ ;  /* 0x0000003f00267c82 */ /* 0x000fc60008000000 */
[----:B------:R-:W-:Y:S01]  /*1730*/  USHF.R.U32.HI UR4, URZ, 0x3, UR5 ;  /* 0x000000033f047899 */ /* 0x000fe20008011605 */
[----:B------:R-:W-:-:S03]  /*1740*/  IMAD.X R2, R23, 0x1, R2, P0 ;  /* 0x0000000117027824 */ /* 0x000fc600000e0602 */
[----:B------:R-:W-:Y:S02]  /*1750*/  UIMAD UR39, UR4, -0x4b, UR40 ;  /* 0xffffffb5042778a4 */ /* 0x000fe4000f8e0228 */
[----:B------:R-:W-:-:S12]  /*1760*/  @UP0 ULOP3.LUT UR38, UR4, 0x1, URZ, 0xc0, !UPT ;  /* 0x0000000104260892 */ /* 0x000fd8000f8ec03f */
.L_x_12:
[----:B------:R-:W-:Y:S01]  /*1770*/  ISETP.GE.U32.AND P0, PT, R18, UR8, PT ;  /* 0x0000000812007c0c */ /* 0x000fe2000bf06070 */
[----:B------:R-:W-:Y:S01]  /*1780*/  IMAD.MOV.U32 R19, RZ, RZ, -0x1 ;  /* 0xffffffffff137424 */ /* 0x000fe200078e00ff */
[----:B------:R-:W-:Y:S01]  /*1790*/  PRMT R8, RZ, 0x7610, R8 ;  /* 0x00007610ff087816 */ /* 0x000fe20000000008 */
[----:B------:R-:W-:Y:S01]  /*17a0*/  IMAD.MOV.U32 R22, RZ, RZ, -0x1 ;  /* 0xffffffffff167424 */ /* 0x000fe200078e00ff */
[----:B------:R-:W-:Y:S01]  /*17b0*/  ISETP.GE.U32.AND.EX P0, PT, R2, UR9, PT, P0 ;  /* 0x0000000902007c0c */ /* 0x000fe2000bf06100 */
[----:B------:R-:W-:-:S12]  /*17c0*/  IMAD.MOV.U32 R17, RZ, RZ, -0x1 ;  /* 0xffffffffff117424 */ /* 0x000fd800078e00ff */
[----:B------:R-:W-:Y:S05]  /*17d0*/  @P0 BRA `(.L_x_13) ;  /* 0x0000000400280947 */ /* 0x000fea0003800000 */
[----:B0-----:R-:W0:Y:S01]  /*17e0*/  LDC.64 R26, c[0x0][0x628] ;  /* 0x00018a00ff1a7b82 */ /* 0x001e220000000a00 */
[----:B------:R-:W-:Y:S02]  /*17f0*/  IMAD.MOV.U32 R8, RZ, RZ, R18 ;  /* 0x000000ffff087224 */ /* 0x000fe400078e0012 */
[----:B------:R-:W-:-:S05]  /*1800*/  IMAD.MOV.U32 R9, RZ, RZ, R2 ;  /* 0x000000ffff097224 */ /* 0x000fca00078e0002 */
[----:B------:R-:W1:Y:S08]  /*1810*/  LDC R22, c[0x0][0x630] ;  /* 0x00018c00ff167b82 */ /* 0x000e700000000800 */
[----:B------:R-:W2:Y:S01]  /*1820*/  LDC.64 R28, c[0x0][0x620] ;  /* 0x00018800ff1c7b82 */ /* 0x000ea20000000a00 */
[----:B0-----:R-:W-:-:S04]  /*1830*/  ISETP.NE.U32.AND P0, PT, R26, RZ, PT ;  /* 0x000000ff1a00720c */ /* 0x001fc80003f05070 */
[----:B------:R-:W-:-:S13]  /*1840*/  ISETP.NE.AND.EX P0, PT, R27, RZ, PT, P0 ;  /* 0x000000ff1b00720c */ /* 0x000fda0003f05300 */
[----:B-12---:R-:W-:Y:S05]  /*1850*/  @!P0 BRA `(.L_x_14) ;  /* 0x0000000000288947 */ /* 0x006fea0003800000 */
[----:B------:R-:W0:Y:S02]  /*1860*/  LDC R13, c[0x0][0x634] ;  /* 0x00018d00ff0d7b82 */ /* 0x000e240000000800 */
[----:B0-----:R-:W-:-:S05]  /*1870*/  IADD3 R13, P0, R18, R13, RZ ;  /* 0x0000000d120d7210 */ /* 0x001fca0007f1e0ff */
[----:B------:R-:W-:-:S04]  /*1880*/  IMAD.X R15, RZ, RZ, R2, P0 ;  /* 0x000000ffff0f7224 */ /* 0x000fc800000e0602 */
[----:B------:R-:W-:-:S04]  /*1890*/  IMAD.WIDE.U32 R8, R15, R26, RZ ;  /* 0x0000001a0f087225 */ /* 0x000fc800078e00ff */
[----:B------:R-:W-:-:S04]  /*18a0*/  IMAD.WIDE.U32 R10, P0, R13, R27, R8 ;  /* 0x0000001b0d0a7225 */ /* 0x000fc80007800008 */
[----:B------:R-:W-:-:S04]  /*18b0*/  IMAD.WIDE.U32 R8, R13, R26, RZ ;  /* 0x0000001a0d087225 */ /* 0x000fc800078e00ff */
[----:B------:R-:W-:Y:S01]  /*18c0*/  IMAD.X R13, RZ, RZ, RZ, P0 ;  /* 0x000000ffff0d7224 */ /* 0x000fe200000e06ff */
[----:B------:R-:W-:Y:S01]  /*18d0*/  IADD3 RZ, P0, R9, R10, RZ ;  /* 0x0000000a09ff7210 */ /* 0x000fe20007f1e0ff */
[----:B------:R-:W-:-:S04]  /*18e0*/  IMAD.MOV.U32 R12, RZ, RZ, R11 ;  /* 0x000000ffff0c7224 */ /* 0x000fc800078e000b */
[----:B------:R-:W-:-:S08]  /*18f0*/  IMAD.WIDE.U32.X R8, R15, R27, R12, P0 ;  /* 0x0000001b0f087225 */ /* 0x000fd000000e040c */
.L_x_14:
[----:B------:R-:W0:Y:S01]  /*1900*/  LDC.64 R30, c[0x0][0x640] ;  /* 0x00019000ff1e7b82 */ /* 0x000e220000000a00 */
[-CC-:B------:R-:W-:Y:S01]  /*1910*/  SHF.R.U64 R32, R8, R22.reuse, R9.reuse ;  /* 0x0000001608207219 */ /* 0x180fe20000001209 */
[----:B------:R-:W-:Y:S01]  /*1920*/  IMAD.MOV.U32 R19, RZ, RZ, R2 ;  /* 0x000000ffff137224 */ /* 0x000fe200078e0002 */
[----:B------:R-:W-:Y:S02]  /*1930*/  SHF.R.U32.HI R8, RZ, R22, R9 ;  /* 0x00000016ff087219 */ /* 0x000fe40000011609 */
[----:B------:R-:W-:-:S03]  /*1940*/  IADD3 R11, P0, RZ, -R32, RZ ;  /* 0x80000020ff0b7210 */ /* 0x000fc60007f1e0ff */
[----:B------:R-:W1:Y:S02]  /*1950*/  LDC R12, c[0x0][0x618] ;  /* 0x00018600ff0c7b82 */ /* 0x000e640000000800 */
[----:B------:R-:W-:-:S04]  /*1960*/  IMAD.X R9, RZ, RZ, ~R8, P0 ;  /* 0x000000ffff097224 */ /* 0x000fc800000e0e08 */
[-C--:B------:R-:W-:Y:S02]  /*1970*/  IMAD R10, R9, R28.reuse, RZ ;  /* 0x0000001c090a7224 */ /* 0x080fe400078e02ff */
[----:B------:R-:W2:Y:S01]  /*1980*/  LDC R13, c[0x0][0x608] ;  /* 0x00018200ff0d7b82 */ /* 0x000ea20000000800 */
[----:B------:R-:W-:-:S04]  /*1990*/  IMAD.WIDE.U32 R8, R11, R28, R18 ;  /* 0x0000001c0b087225 */ /* 0x000fc800078e0012 */
[----:B------:R-:W-:Y:S02]  /*19a0*/  IMAD R11, R11, R29, R10 ;  /* 0x0000001d0b0b7224 */ /* 0x000fe400078e020a */
[----:B------:R-:W-:Y:S01]  /*19b0*/  IMAD.MOV.U32 R29, RZ, RZ, 0x1 ;  /* 0x00000001ff1d7424 */ /* 0x000fe200078e00ff */
[----:B------:R-:W3:Y:S01]  /*19c0*/  LDC R22, c[0x0][0x658] ;  /* 0x00019600ff167b82 */ /* 0x000ee20000000800 */
[----:B------:R-:W-:Y:S01]  /*19d0*/  IMAD.IADD R9, R9, 0x1, R11 ;  /* 0x0000000109097824 */ /* 0x000fe200078e020b */
[----:B0-----:R-:W-:Y:S01]  /*19e0*/  ISETP.NE.U32.AND P0, PT, R30, RZ, PT ;  /* 0x000000ff1e00720c */ /* 0x001fe20003f05070 */
[----:B------:R-:W-:-:S03]  /*19f0*/  IMAD.MOV.U32 R11, RZ, RZ, -0x1 ;  /* 0xffffffffff0b7424 */ /* 0x000fc600078e00ff */
[----:B------:R-:W-:Y:S02]  /*1a00*/  ISETP.NE.AND.EX P0, PT, R31, RZ, PT, P0 ;  /* 0x000000ff1f00720c */ /* 0x000fe40003f05300 */
[----:B------:R-:W0:Y:S01]  /*1a10*/  LDC R27, c[0x0][0x600] ;  /* 0x00018000ff1b7b82 */ /* 0x000e220000000800 */
[-CC-:B-1----:R-:W-:Y:S02]  /*1a20*/  SHF.R.U64 R19, R8, R12.reuse, R9.reuse ;  /* 0x0000000c08137219 */ /* 0x182fe40000001209 */
[----:B------:R-:W-:-:S05]  /*1a30*/  SHF.R.U32.HI R8, RZ, R12, R9 ;  /* 0x0000000cff087219 */ /* 0x000fca0000011609 */
[----:B------:R-:W1:Y:S01]  /*1a40*/  LDC R24, c[0x0][0x648] ;  /* 0x00019200ff187b82 */ /* 0x000e620000000800 */
[-CC-:B--2---:R-:W-:Y:S02]  /*1a50*/  SHF.R.U64 R34, R19, R13.reuse, R8.reuse ;  /* 0x0000000d13227219 */ /* 0x184fe40000001208 */
[----:B------:R-:W-:-:S05]  /*1a60*/  SHF.R.U32.HI R9, RZ, R13, R8 ;  /* 0x0000000dff097219 */ /* 0x000fca0000011608 */
[----:B------:R-:W2:Y:S01]  /*1a70*/  LDC R26, c[0x0][0x638] ;  /* 0x00018e00ff1a7b82 */ /* 0x000ea20000000800 */
[-C--:B---3--:R-:W-:Y:S02]  /*1a80*/  SHF.L.U32 R8, R11, R22.reuse, RZ ;  /* 0x000000160b087219 */ /* 0x088fe400000006ff */
[--C-:B------:R-:W-:Y:S02]  /*1a90*/  SHF.R.U64 R36, R34, R22, R9.reuse ;  /* 0x0000001622247219 */ /* 0x100fe40000001209 */
[----:B------:R-:W-:Y:S02]  /*1aa0*/  LOP3.LUT R15, RZ, R8, RZ, 0x33, !PT ;  /* 0x00000008ff0f7212 */ /* 0x000fe400078e33ff */
[----:B------:R-:W-:Y:S01]  /*1ab0*/  SHF.R.U32.HI R9, RZ, R22, R9 ;  /* 0x00000016ff097219 */ /* 0x000fe20000011609 */
[----:B------:R-:W3:Y:S01]  /*1ac0*/  LDC R28, c[0x0][0x610] ;  /* 0x00018400ff1c7b82 */ /* 0x000ee20000000800 */
[----:B------:R-:W-:Y:S01]  /*1ad0*/  IMAD.MOV.U32 R8, RZ, RZ, R36 ;  /* 0x000000ffff087224 */ /* 0x000fe200078e0024 */
[----:B------:R-:W-:Y:S06]  /*1ae0*/  @!P0 BRA `(.L_x_15) ;  /* 0x0000000000288947 */ /* 0x000fec0003800000 */
[----:B------:R-:W4:Y:S02]  /*1af0*/  LDC R13, c[0x0][0x64c] ;  /* 0x00019300ff0d7b82 */ /* 0x000f240000000800 */
[----:B----4-:R-:W-:-:S05]  /*1b00*/  IADD3 R13, P0, R36, R13, RZ ;  /* 0x0000000d240d7210 */ /* 0x010fca0007f1e0ff */
        /* <DEDUP_REMOVED lines=8> */
.L_x_15:
[----:B-1----:R-:W-:Y:S01]  /*1b90*/  SHF.R.U64 R9, R8, R24, R9 ;  /* 0x0000001808097219 */ /* 0x002fe20000001209 */
[----:B0-----:R-:W-:Y:S01]  /*1ba0*/  VIADD R10, R27, 0xffffffff ;  /* 0xffffffff1b0a7836 */ /* 0x001fe20000000000 */
[----:B------:R-:W-:Y:S01]  /*1bb0*/  SHF.L.U32 R7, R29, R22, RZ ;  /* 0x000000161d077219 */ /* 0x000fe200000006ff */
[----:B------:R-:W-:Y:S01]  /*1bc0*/  @P1 IMAD R21, R25, R20, R6 ;  /* 0x0000001419151224 */ /* 0x000fe200078e0206 */
[----:B------:R-:W-:Y:S01]  /*1bd0*/  LOP3.LUT R8, R34, R15, RZ, 0xc0, !PT ;  /* 0x0000000f22087212 */ /* 0x000fe200078ec0ff */
[----:B------:R-:W-:Y:S01]  /*1be0*/  IMAD.MOV R11, RZ, RZ, -R9 ;  /* 0x000000ffff0b7224 */ /* 0x000fe200078e0a09 */
[----:B------:R-:W-:Y:S01]  /*1bf0*/  LOP3.LUT R10, R19, R10, RZ, 0xc0, !PT ;  /* 0x0000000a130a7212 */ /* 0x000fe200078ec0ff */
[----:B------:R-:W-:Y:S02]  /*1c00*/  IMAD.MOV.U32 R17, RZ, RZ, R32 ;  /* 0x000000ffff117224 */ /* 0x000fe400078e0020 */
[----:B------:R-:W-:Y:S02]  /*1c10*/  IMAD R8, R7, R9, R8 ;  /* 0x0000000907087224 */ /* 0x000fe400078e0208 */
[----:B--2---:R-:W-:-:S02]  /*1c20*/  IMAD R6, R11, R26, R36 ;  /* 0x0000001a0b067224 */ /* 0x004fc400078e0224 */
[----:B---3--:R-:W-:Y:S02]  /*1c30*/  IMAD R19, R8, R28, R21 ;  /* 0x0000001c08137224 */ /* 0x008fe400078e0215 */
[----:B------:R-:W-:Y:S02]  /*1c40*/  IMAD R6, R6, R27, R10 ;  /* 0x0000001b06067224 */ /* 0x000fe400078e020a */
[----:B------:R-:W-:-:S03]  /*1c50*/  IMAD.MOV.U32 R8, RZ, RZ, 0x1 ;  /* 0x00000001ff087424 */ /* 0x000fc600078e00ff */
[----:B------:R-:W-:Y:S02]  /*1c60*/  SEL R22, R6, R19, !P1 ;  /* 0x0000001306167207 */ /* 0x000fe40004800000 */
[----:B------:R-:W-:-:S07]  /*1c70*/  SEL R19, R19, R6, !P1 ;  /* 0x0000000613137207 */ /* 0x000fce0004800000 */
.L_x_13:
[----:B------:R-:W-:Y:S05]  /*1c80*/  @!P2 BRA `(.L_x_16) ;  /* 0x00000000000ca947 */ /* 0x000fea0003800000 */
[----:B------:R-:W-:Y:S01]  /*1c90*/  UCGABAR_WAIT ;  /* 0x0000000000007dc7 */ /* 0x000fe20008000000 */
[----:B------:R-:W-:Y:S01]  /*1ca0*/  CCTL.IVALL ;  /* 0x00000000ff00798f */ /* 0x000fe20002000000 */
[----:B------:R-:W-:Y:S05]  /*1cb0*/  BRA `(.L_x_17) ;  /* 0x0000000000047947 */ /* 0x000fea0003800000 */
.L_x_16:
[----:B------:R-:W-:Y:S06]  /*1cc0*/  BAR.SYNC.DEFER_BLOCKING 0x0 ;  /* 0x0000000000007b1d */ /* 0x000fec0000010000 */
.L_x_17:
[----:B------:R-:W-:Y:S05]  /*1cd0*/  @!P4 BRA `(.L_x_18) ;  /* 0x00000024005cc947 */ /* 0x000fea0003800000 */
[----:B------:R-:W-:-:S13]  /*1ce0*/  ISETP.GT.U32.AND P0, PT, R33, 0x1, PT ;  /* 0x000000012100780c */ /* 0x000fda0003f04070 */
[----:B------:R-:W-:Y:S05]  /*1cf0*/  @P0 EXIT ;  /* 0x000000000000094d */ /* 0x000fea0003800000 */
.L_x_19:
[----:B------:R-:W-:-:S08]  /*1d00*/  NOP ;  /* 0x0000000000007918 */ /* 0x000fd00000000000 */
[----:B------:R-:W1:Y:S02]  /*1d10*/  USETMAXREG.TRY_ALLOC.CTAPOOL UP0, 0xe8 ;  /* 0x000000e8000079c8 */ /* 0x000e640008000600 */
[----:B-1----:R-:W-:-:S13]  /*1d20*/  PLOP3.LUT P0, PT, PT, PT, UP0, 0x80, 0x0 ;  /* 0x000000000000781c */ /* 0x002fda0003f0f008 */
[----:B------:R-:W-:Y:S05]  /*1d30*/  @!P0 BRA `(.L_x_19) ;  /* 0xfffffffc00f08947 */ /* 0x000fea000383ffff */
[----:B------:R-:W-:-:S13]  /*1d40*/  LOP3.LUT P0, RZ, R8, 0xff, RZ, 0xc0, !PT ;  /* 0x000000ff08ff7812 */ /* 0x000fda000780c0ff */
[----:B------:R-:W-:Y:S05]  /*1d50*/  @!P0 EXIT ;  /* 0x000000000000894d */ /* 0x000fea0003800000 */
[----:B------:R-:W1:Y:S01]  /*1d60*/  S2UR UR4, SR_CgaCtaId ;  /* 0x00000000000479c3 */ /* 0x000e620000008800 */
[----:B------:R-:W-:Y:S01]  /*1d70*/  VIADD R14, R14, 0xffffffff ;  /* 0xffffffff0e0e7836 */ /* 0x000fe20000000000 */
[CC--:B------:R-:W-:Y:S01]  /*1d80*/  LEA.HI R4, R0.reuse, R3.reuse, RZ, 0x2 ;  /* 0x0000000300047211 */ /* 0x0c0fe200078f10ff */
[----:B------:R-:W-:Y:S01]  /*1d90*/  UMOV UR41, 0x400 ;  /* 0x0000040000297882 */ /* 0x000fe20000000000 */
[----:B------:R-:W-:Y:S01]  /*1da0*/  LEA.HI R0, R0, R3, RZ, 0x5 ;  /* 0x0000000300007211 */ /* 0x000fe200078f28ff */
[----:B------:R-:W-:Y:S01]  /*1db0*/  UISETP.LT.AND UP0, UPT, UR40, 0x1, UPT ;  /* 0x000000012800788c */ /* 0x000fe2000bf01270 */
[----:B------:R-:W-:Y:S01]  /*1dc0*/  R2UR UR42, R14 ;  /* 0x000000000e2a72ca */ /* 0x000fe200000e0000 */
[----:B------:R-:W-:Y:S01]  /*1dd0*/  ULDC UR6, c[0x0][0x284] ;  /* 0x0000a10000067ab9 */ /* 0x000fe20000000800 */
[--C-:B------:R-:W-:Y:S01]  /*1de0*/  SHF.R.S32.HI R44, RZ, 0x2, R4.reuse ;  /* 0x00000002ff2c7819 */ /* 0x100fe20000011404 */
[----:B------:R-:W-:Y:S01]  /*1df0*/  USEL UR43, UR40, 0x1, UP0 ;  /* 0x00000001282b7887 */ /* 0x000fe20008000000 */
[----:B------:R-:W-:Y:S01]  /*1e00*/  SHF.R.S32.HI R5, RZ, 0x1f, R4 ;  /* 0x0000001fff057819 */ /* 0x000fe20000011404 */
[----:B------:R-:W-:Y:S01]  /*1e10*/  USHF.L.U32 UR46, UR40, 0x1, URZ ;  /* 0x00000001282e7899 */ /* 0x000fe2000800063f */
[----:B------:R-:W-:Y:S01]  /*1e20*/  LOP3.LUT R46, R4, 0xfffffffc, RZ, 0xc0, !PT ;  /* 0xfffffffc042e7812 */ /* 0x000fe200078ec0ff */
[----:B------:R-:W-:Y:S01]  /*1e30*/  UIADD3 UR43, -UR43, UR40, URZ ;  /* 0x000000282b2b7290 */ /* 0x000fe2000fffe13f */
[----:B------:R-:W-:-:S02]  /*1e40*/  LEA.HI R5, R5, R44, RZ, 0x3 ;  /* 0x0000002c05057211 */ /* 0x000fc400078f18ff */
[----:B------:R-:W-:Y:S01]  /*1e50*/  ISETP.NE.AND P0, PT, R14, RZ, PT ;  /* 0x000000ff0e00720c */ /* 0x000fe20003f05270 */
[----:B------:R-:W-:Y:S01]  /*1e60*/  IMAD.IADD R46, R3, 0x1, -R46 ;  /* 0x00000001032e7824 */ /* 0x000fe200078e0a2e */
[----:B------:R-:W-:Y:S01]  /*1e70*/  LOP3.LUT R5, R5, 0xfffffff8, RZ, 0xc0, !PT ;  /* 0xfffffff805057812 */ /* 0x000fe200078ec0ff */
[----:B------:R-:W-:Y:S01]  /*1e80*/  USHF.L.U32 UR42, UR42, 0x3, URZ ;  /* 0x000000032a2a7899 */ /* 0x000fe2000800063f */
[----:B------:R-:W-:Y:S02]  /*1e90*/  LOP3.LUT R54, R16, 0x1, RZ, 0xfc, !PT ;  /* 0x0000000110367812 */ /* 0x000fe400078efcff */
[----:B------:R-:W-:Y:S01]  /*1ea0*/  SEL R55, RZ, 0x1, P0 ;  /* 0x00000001ff377807 */ /* 0x000fe20000000000 */
[----:B------:R-:W-:Y:S01]  /*1eb0*/  IMAD.IADD R44, R44, 0x1, -R5 ;  /* 0x000000012c2c7824 */ /* 0x000fe200078e0a05 */
[----:B-1----:R-:W-:Y:S01]  /*1ec0*/  ULEA UR41, UR4, UR41, 0x18 ;  /* 0x0000002904297291 */ /* 0x002fe2000f8ec03f */
[----:B------:R-:W-:Y:S01]  /*1ed0*/  SHF.R.S32.HI R5, RZ, 0x5, R0 ;  /* 0x00000005ff057819 */ /* 0x000fe20000011400 */
[----:B------:R-:W-:-:S02]  /*1ee0*/  IMAD.U32 R48, RZ, RZ, UR42 ;  /* 0x0000002aff307e24 */ /* 0x000fc4000f8e00ff */
[----:B------:R-:W-:Y:S01]  /*1ef0*/  UIADD3 UR47, UR41, 0x4c0, URZ ;  /* 0x000004c0292f7890 */ /* 0x000fe2000fffe03f */
[--C-:B------:R-:W-:Y:S01]  /*1f00*/  SHF.R.S32.HI R45, RZ, 0x1f, R44.reuse ;  /* 0x0000001fff2d7819 */ /* 0x100fe2000001142c */
[----:B------:R-:W-:Y:S01]  /*1f10*/  UIADD3 UR4, UR41, 0x580, URZ ;  /* 0x0000058029047890 */ /* 0x000fe2000fffe03f */
[C-C-:B------:R-:W-:Y:S01]  /*1f20*/  IMAD R51, R5.reuse, -0x10, -R44.reuse ;  /* 0xfffffff005337824 */ /* 0x140fe200078e0a2c */
[----:B------:R-:W-:Y:S01]  /*1f30*/  UIADD3 UR5, UR41, 0x25d80, URZ ;  /* 0x00025d8029057890 */ /* 0x000fe2000fffe03f */
[C---:B------:R-:W-:Y:S01]  /*1f40*/  LOP3.LUT R50, R48.reuse, 0x8, RZ, 0xc0, !PT ;  /* 0x0000000830327812 */ /* 0x040fe200078ec0ff */
[----:B------:R-:W-:Y:S01]  /*1f50*/  USHF.R.U32.HI UR4, URZ, 0x4, UR4 ;  /* 0x000000043f047899 */ /* 0x000fe20008011604 */
[----:B------:R-:W-:Y:S01]  /*1f60*/  IMAD.U32 R47, RZ, RZ, UR47 ;  /* 0x0000002fff2f7e24 */ /* 0x000fe2000f8e00ff */
[----:B------:R-:W-:Y:S01]  /*1f70*/  USHF.R.U32.HI UR5, URZ, 0x4, UR5 ;  /* 0x000000043f057899 */ /* 0x000fe20008011605 */
[----:B------:R-:W-:Y:S01]  /*1f80*/  IMAD.WIDE R44, R5, 0x10, R44 ;  /* 0x00000010052c7825 */ /* 0x000fe200078e022c */
[----:B------:R-:W-:Y:S01]  /*1f90*/  ULOP3.LUT UR4, UR4, 0x3fff, URZ, 0xc0, !UPT ;  /* 0x00003fff04047892 */ /* 0x000fe2000f8ec03f */
[----:B------:R-:W-:Y:S01]  /*1fa0*/  LOP3.LUT R48, R48, 0x8, RZ, 0xc, !PT ;  /* 0x0000000830307812 */ /* 0x000fe200078e0cff */
[----:B------:R-:W-:Y:S01]  /*1fb0*/  ULOP3.LUT UR5, UR5, 0x3fff, URZ, 0xc0, !UPT ;  /* 0x00003fff05057892 */ /* 0x000fe2000f8ec03f */
[----:B------:R-:W-:Y:S01]  /*1fc0*/  VIADD R49, R47, UR42 ;  /* 0x0000002a2f317c36 */ /* 0x000fe20008000000 */
[----:B------:R-:W-:Y:S01]  /*1fd0*/  LOP3.LUT R50, R50, 0x18, RZ, 0x3c, !PT ;  /* 0x0000001832327812 */ /* 0x000fe200078e3cff */
[----:B------:R-:W-:Y:S01]  /*1fe0*/  VIADD R51, R51, UR6 ;  /* 0x0000000633337c36 */ /* 0x000fe20008000000 */
[----:B------:R-:W-:-:S02]  /*1ff0*/  ULOP3.LUT UR44, UR4, 0x10000, URZ, 0xfc, !UPT ;  /* 0x00010000042c7892 */ /* 0x000fc4000f8efc3f */
[----:B------:R-:W-:-:S12]  /*2000*/  ULOP3.LUT UR45, UR5, 0x10000, URZ, 0xfc, !UPT ;  /* 0x00010000052d7892 */ /* 0x000fd8000f8efc3f */
.L_x_71:
[----:B------:R-:W-:Y:S01]  /*2010*/  SHF.L.U32 R0, R55, 0x1f, RZ ;  /* 0x0000001f37007819 */ /* 0x000fe200000006ff */
[----:B------:R-:W-:Y:S02]  /*2020*/  ULDC UR4, c[0x0][0x28c] ;  /* 0x0000a30000047ab9 */ /* 0x000fe40000000800 */
[----:B------:R-:W-:Y:S01]  /*2030*/  ISETP.LT.AND P1, PT, RZ, UR4, PT ;  /* 0x00000004ff007c0c */ /* 0x000fe2000bf21270 */
[----:B-1----:R-:W1:Y:S02]  /*2040*/  SYNCS.PHASECHK.TRANS64.TRYWAIT P0, [R47+UR42], R0 ;  /* 0x000000002f0075a7 */ /* 0x002e64000800016a */
[----:B-1-34-:R-:W-:Y:S10]  /*2050*/  @!P0 BRA `(.L_x_20) ;  /* 0x0000003000b48947 */ /* 0x01aff40003800000 */
.L_x_94:
[----:B------:R-:W-:Y:S05]  /*2060*/  @P1 BRA `(.L_x_21) ;  /* 0x0000000000401947 */ /* 0x000fea0003800000 */
[----:B-1----:R-:W-:Y:S01]  /*2070*/  MOV R0, 0x0 ;  /* 0x0000000000007802 */ /* 0x002fe20000000f00 */
[----:B------:R-:W-:Y:S01]  /*2080*/  ULDC.64 UR4, c[0x4][0x68] ;  /* 0x01001a0000047ab9 */ /* 0x000fe20000000a00 */
[----:B------:R-:W-:Y:S01]  /*2090*/  ULDC.64 UR6, c[0x4][0x8] ;  /* 0x0100020000067ab9 */ /* 0x000fe20000000a00 */
[----:B------:R-:W-:Y:S01]  /*20a0*/  IMAD.U32 R4, RZ, RZ, UR4 ;  /* 0x00000004ff047e24 */ /* 0x000fe2000f8e00ff */
[----:B------:R1:W2:Y:S01]  /*20b0*/  LDC.64 R14, c[0x4][R0] ;  /* 0x01000000000e7b82 */ /* 0x0002a20000000a00 */
[----:B------:R-:W-:Y:S01]  /*20c0*/  IMAD.U32 R5, RZ, RZ, UR5 ;  /* 0x00000005ff057e24 */ /* 0x000fe2000f8e00ff */
[----:B------:R-:W-:Y:S01]  /*20d0*/  ULDC.64 UR4, c[0x4][0x70] ;  /* 0x01001c0000047ab9 */ /* 0x000fe20000000a00 */
[----:B------:R-:W-:Y:S02]  /*20e0*/  IMAD.U32 R10, RZ, RZ, UR6 ;  /* 0x00000006ff0a7e24 */ /* 0x000fe4000f8e00ff */
[----:B------:R-:W-:Y:S02]  /*20f0*/  IMAD.U32 R6, RZ, RZ, UR4 ;  /* 0x00000004ff067e24 */ /* 0x000fe4000f8e00ff */
[----:B------:R-:W-:-:S02]  /*2100*/  IMAD.U32 R7, RZ, RZ, UR5 ;  /* 0x00000005ff077e24 */ /* 0x000fc4000f8e00ff */
[----:B------:R-:W-:Y:S02]  /*2110*/  IMAD.U32 R11, RZ, RZ, UR7 ;  /* 0x00000007ff0b7e24 */ /* 0x000fe4000f8e00ff */
[----:B------:R-:W-:Y:S02]  /*2120*/  IMAD.MOV.U32 R8, RZ, RZ, 0x1e1 ;  /* 0x000001e1ff087424 */ /* 0x000fe400078e00ff */
[----:B------:R-:W-:Y:S02]  /*2130*/  IMAD.MOV.U32 R12, RZ, RZ, 0x1 ;  /* 0x00000001ff0c7424 */ /* 0x000fe400078e00ff */
[----:B-1----:R-:W-:-:S07]  /*2140*/  IMAD.MOV.U32 R13, RZ, RZ, RZ ;  /* 0x000000ffff0d7224 */ /* 0x002fce00078e00ff */
[----:B------:R-:W-:-:S07]  /*2150*/  LEPC R20, `(.L_x_21) ;  /* 0x000000001014794e */ /* 0x000fce0000000000 */
[----:B0-2--5:R-:W-:Y:S05]  /*2160*/  CALL.ABS.NOINC R14 ;  /* 0x000000000e007343 */ /* 0x025fea0003c00000 */
.L_x_21:
[----:B------:R-:W-:-:S13]  /*2170*/  ISETP.NE.AND P0, PT, R54, 0x3, PT ;  /* 0x000000033600780c */ /* 0x000fda0003f05270 */
[----:B------:R-:W-:Y:S05]  /*2180*/  @!P0 BRA `(.L_x_22) ;  /* 0x0000000000048947 */ /* 0x000fea0003800000 */
[----:B------:R-:W-:Y:S01]  /*2190*/  BPT.TRAP 0x1 ;  /* 0x000000040000795c */ /* 0x000fe20000300000 */
.L_x_22:
[----:B------:R-:W-:Y:S02]  /*21a0*/  IMAD.U32 R3, RZ, RZ, UR39 ;  /* 0x00000027ff037e24 */ /* 0x000fe4000f8e00ff */
[----:B-1----:R-:W-:-:S03]  /*21b0*/  IMAD.U32 R0, RZ, RZ, UR38 ;  /* 0x00000026ff007e24 */ /* 0x002fc6000f8e00ff */
[----:B------:R-:W-:Y:S02]  /*21c0*/  LEA R3, R3, UR41, 0x3 ;  /* 0x0000002903037c11 */ /* 0x000fe4000f8e18ff */
[----:B------:R-:W-:-:S04]  /*21d0*/  SHF.L.U32 R0, R0, 0x1f, RZ ;  /* 0x0000001f00007819 */ /* 0x000fc800000006ff */
[----:B------:R1:W2:Y:S01]  /*21e0*/  SYNCS.PHASECHK.TRANS64.TRYWAIT P1, [R3+URZ], R0 ;  /* 0x00000000030075a7 */ /* 0x0002a2000802017f */
[----:B------:R-:W-:Y:S05]  /*21f0*/  @!P0 BRA `(.L_x_23) ;  /* 0x0000000000048947 */ /* 0x000fea0003800000 */
[----:B------:R-:W-:Y:S01]  /*2200*/  BPT.TRAP 0x1 ;  /* 0x000000040000795c */ /* 0x000fe20000300000 */
.L_x_23:
[----:B--2---:R-:W-:Y:S05]  /*2210*/  @P1 BRA `(.L_x_24) ;  /* 0x0000000000081947 */ /* 0x004fea0003800000 */
[----:B------:R-:W2:Y:S02]  /*2220*/  SYNCS.PHASECHK.TRANS64.TRYWAIT P1, [R3+URZ], R0 ;  /* 0x00000000030075a7 */ /* 0x000ea4000802017f */
[----:B--2---:R-:W-:Y:S05]  /*2230*/  @!P1 BRA `(.L_x_25) ;  /* 0x0000003000509947 */ /* 0x004fea0003800000 */
.L_x_24:
[----:B------:R-:W-:Y:S05]  /*2240*/  WARPSYNC.ALL ;  /* 0x0000000000007948 */ /* 0x000fea0003800000 */
[----:B------:R-:W-:Y:S01]  /*2250*/  ULEA UR4, UR39, UR44, 0x7 ;  /* 0x0000002c27047291 */ /* 0x000fe2000f8e383f */
[----:B0-----:R-:W-:Y:S01]  /*2260*/  WARPGROUP.ARRIVE ;  /* 0x00000000000079c5 */ /* 0x001fe20000000000 */
[----:B------:R-:W-:Y:S01]  /*2270*/  ULEA UR6, UR39, UR45, 0x6 ;  /* 0x0000002d27067291 */ /* 0x000fe2000f8e303f */
[----:B-12---:R-:W-:Y:S01]  /*2280*/  IMAD.U32 R0, RZ, RZ, UR43 ;  /* 0x0000002bff007e24 */ /* 0x006fe2000f8e00ff */
[----:B------:R-:W-:Y:S01]  /*2290*/  UMOV UR5, 0xc0000010 ;  /* 0xc000001000057882 */ /* 0x000fe20000000000 */
[----:B------:R-:W-:-:S03]  /*22a0*/  UMOV UR7, 0xc0000010 ;  /* 0xc000001000077882 */ /* 0x000fc60000000000 */
[----:B------:R-:W-:-:S03]  /*22b0*/  ISETP.GE.AND P1, PT, R0, 0x1, PT ;  /* 0x000000010000780c */ /* 0x000fc60003f26270 */
[----:B------:R-:W-:Y:S03]  /*22c0*/  HGMMA.64x32x16.F32 R24, gdesc[UR4], RZ, !UPT, gsb0 ;  /* 0x00600000041879f0 */ /* 0x000fe6000c0008ff */
[----:B------:R-:W-:-:S07]  /*22d0*/  WARPGROUP.DEPBAR.LE gsb0, 0x0 ;  /* 0x00008000000079c5 */ /* 0x000fce0000010000 */
[----:B------:R-:W-:Y:S05]  /*22e0*/  @!P1 BRA `(.L_x_26) ;  /* 0x0000000000b89947 */ /* 0x000fea0003800000 */
[----:B------:R-:W-:Y:S01]  /*22f0*/  UIADD3 UR4, UR39, 0x1, URZ ;  /* 0x0000000127047890 */ /* 0x000fe2000fffe03f */
[----:B------:R-:W-:Y:S02]  /*2300*/  IMAD.U32 R0, RZ, RZ, UR43 ;  /* 0x0000002bff007e24 */ /* 0x000fe4000f8e00ff */
[----:B------:R-:W-:Y:S01]  /*2310*/  IMAD.U32 R3, RZ, RZ, UR39 ;  /* 0x00000027ff037e24 */ /* 0x000fe2000f8e00ff */
[----:B------:R-:W-:-:S04]  /*2320*/  UISETP.NE.AND UP0, UPT, UR4, 0x4b, UPT ;  /* 0x0000004b0400788c */ /* 0x000fc8000bf05270 */
[----:B------:R-:W-:Y:S02]  /*2330*/  USEL UR5, URZ, 0x1, UP0 ;  /* 0x000000013f057887 */ /* 0x000fe40008000000 */
[----:B------:R-:W-:Y:S02]  /*2340*/  USEL UR8, UR4, URZ, UP0 ;  /* 0x0000003f04087287 */ /* 0x000fe40008000000 */
[----:B------:R-:W-:-:S06]  /*2350*/  ULOP3.LUT UR5, UR38, UR5, URZ, 0x3c, !UPT ;  /* 0x0000000526057292 */ /* 0x000fcc000f8e3c3f */
[----:B------:R-:W-:-:S07]  /*2360*/  IMAD.U32 R6, RZ, RZ, UR5 ;  /* 0x00000005ff067e24 */ /* 0x000fce000f8e00ff */
.L_x_33:
[----:B------:R-:W-:Y:S05]  /*2370*/  @!P0 BRA `(.L_x_27) ;  /* 0x0000000000048947 */ /* 0x000fea0003800000 */
[----:B------:R-:W-:Y:S01]  /*2380*/  BPT.TRAP 0x1 ;  /* 0x000000040000795c */ /* 0x000fe20000300000 */
.L_x_27:
[----:B------:R-:W-:Y:S01]  /*2390*/  ULEA UR4, UR8, UR41, 0x3 ;  /* 0x0000002908047291 */ /* 0x000fe2000f8e183f */
[----:B------:R-:W-:-:S08]  /*23a0*/  SHF.L.U32 R4, R6, 0x1f, RZ ;  /* 0x0000001f06047819 */ /* 0x000fd000000006ff */
[----:B------:R0:W1:Y:S01]  /*23b0*/  SYNCS.PHASECHK.TRANS64.TRYWAIT P1, [UR4], R4 ;  /* 0x00000004ff0075a7 */ /* 0x0000620008020144 */
[----:B------:R-:W-:Y:S05]  /*23c0*/  @!P0 BRA `(.L_x_28) ;  /* 0x0000000000048947 */ /* 0x000fea0003800000 */
[----:B------:R-:W-:Y:S01]  /*23d0*/  BPT.TRAP 0x1 ;  /* 0x000000040000795c */ /* 0x000fe20000300000 */
.L_x_28:
[----:B-1----:R-:W-:Y:S05]  /*23e0*/  @P1 BRA `(.L_x_29) ;  /* 0x0000000000081947 */ /* 0x002fea0003800000 */
[----:B------:R-:W1:Y:S02]  /*23f0*/  SYNCS.PHASECHK.TRANS64.TRYWAIT P1, [UR4], R4 ;  /* 0x00000004ff0075a7 */ /* 0x000e640008020144 */
[----:B-1----:R-:W-:Y:S05]  /*2400*/  @!P1 BRA `(.L_x_30) ;  /* 0x0000002c00f09947 */ /* 0x002fea0003800000 */
.L_x_29:
[----:B------:R-:W-:Y:S01]  /*2410*/  ULEA UR4, UR8, UR44, 0x7 ;  /* 0x0000002c08047291 */ /* 0x000fe2000f8e383f */
[----:B------:R-:W-:Y:S01]  /*2420*/  WARPGROUP.ARRIVE ;  /* 0x00000000000079c5 */ /* 0x000fe20000000000 */
[----:B------:R-:W-:Y:S01]  /*2430*/  ULEA UR6, UR8, UR45, 0x6 ;  /* 0x0000002d08067291 */ /* 0x000fe2000f8e303f */
[----:B------:R-:W-:Y:S01]  /*2440*/  UMOV UR5, 0xc0000010 ;  /* 0xc000001000057882 */ /* 0x000fe20000000000 */
[----:B------:R-:W-:-:S07]  /*2450*/  UMOV UR7, 0xc0000010 ;  /* 0xc000001000077882 */ /* 0x000fce0000000000 */
[----:B------:R-:W-:Y:S03]  /*2460*/  HGMMA.64x32x16.F32 R24, gdesc[UR4], R24, gsb0 ;  /* 0x00600000041879f0 */ /* 0x000fe60008000818 */
[----:B------:R-:W-:Y:S02]  /*2470*/  WARPGROUP.DEPBAR.LE gsb0, 0x0 ;  /* 0x00008000000079c5 */ /* 0x000fe40000010000 */
[----:B------:R-:W-:Y:S05]  /*2480*/  @!P0 BRA `(.L_x_31) ;  /* 0x0000000000048947 */ /* 0x000fea0003800000 */
[----:B------:R-:W-:Y:S01]  /*2490*/  BPT.TRAP 0x1 ;  /* 0x000000040000795c */ /* 0x000fe20000300000 */
.L_x_31:
[----:B------:R-:W-:-:S13]  /*24a0*/  ISETP.NE.AND P1, PT, R41, RZ, PT ;  /* 0x000000ff2900720c */ /* 0x000fda0003f25270 */
[----:B01----:R-:W-:-:S05]  /*24b0*/  @P1 LEA R4, R3, UR41, 0x3 ;  /* 0x0000002903041c11 */ /* 0x003fca000f8e18ff */
[----:B------:R-:W-:-:S05]  /*24c0*/  @P1 VIADD R5, R4, 0x258 ;  /* 0x0000025804051836 */ /* 0x000fca0000000000 */
[----:B------:R-:W-:-:S04]  /*24d0*/  @P1 PRMT R5, R40, 0x654, R5 ;  /* 0x0000065428051816 */ /* 0x000fc80000000005 */
[----:B------:R0:W-:Y:S01]  /*24e0*/  @P1 SYNCS.ARRIVE.TRANS64.RED.A1T0 RZ, [R5+URZ], RZ ;  /* 0x000000ff05ff19a7 */ /* 0x0001e2000810043f */
[----:B------:R-:W-:-:S13]  /*24f0*/  ISETP.GT.U32.AND P1, PT, R16, 0x1, PT ;  /* 0x000000011000780c */ /* 0x000fda0003f24070 */
[----:B0-----:R-:W-:Y:S05]  /*2500*/  @P1 BRA `(.L_x_32) ;  /* 0x0000000000041947 */ /* 0x001fea0003800000 */
[----:B------:R-:W-:Y:S01]  /*2510*/  BPT.TRAP 0x1 ;  /* 0x000000040000795c */ /* 0x000fe20000300000 */
.L_x_32:
[----:B------:R-:W-:Y:S01]  /*2520*/  UIADD3 UR8, UR8, 0x1, URZ ;  /* 0x0000000108087890 */ /* 0x000fe2000fffe03f */
[C---:B------:R-:W-:Y:S01]  /*2530*/  ISETP.GT.AND P2, PT, R0.reuse, 0x1, PT ;  /* 0x000000010000780c */ /* 0x040fe20003f44270 */
[----:B------:R-:W-:Y:S02]  /*2540*/  VIADD R3, R3, 0x1 ;  /* 0x0000000103037836 */ /* 0x000fe40000000000 */
[----:B------:R-:W-:Y:S01]  /*2550*/  UISETP.NE.AND UP0, UPT, UR8, 0x4b, UPT ;  /* 0x0000004b0800788c */ /* 0x000fe2000bf05270 */
[----:B------:R-:W-:Y:S02]  /*2560*/  VIADD R0, R0, 0xffffffff ;  /* 0xffffffff00007836 */ /* 0x000fe40000000000 */
[C---:B------:R-:W-:Y:S01]  /*2570*/  ISETP.NE.AND P1, PT, R3.reuse, 0x4b, PT ;  /* 0x0000004b0300780c */ /* 0x040fe20003f25270 */
[----:B------:R-:W-:Y:S02]  /*2580*/  USEL UR4, URZ, 0x1, UP0 ;  /* 0x000000013f047887 */ /* 0x000fe40008000000 */
[----:B------:R-:W-:Y:S01]  /*2590*/  USEL UR8, UR8, URZ, UP0 ;  /* 0x0000003f08087287 */ /* 0x000fe20008000000 */
[----:B------:R-:W-:-:S03]  /*25a0*/  SEL R3, R3, RZ, P1 ;  /* 0x000000ff03037207 */ /* 0x000fc60000800000 */
[----:B------:R-:W-:Y:S01]  /*25b0*/  LOP3.LUT R6, R6, UR4, RZ, 0x3c, !PT ;  /* 0x0000000406067c12 */ /* 0x000fe2000f8e3cff */
[----:B------:R-:W-:Y:S07]  /*25c0*/  @P2 BRA `(.L_x_33) ;  /* 0xfffffffc00682947 */ /* 0x000fee000383ffff */
.L_x_26:
[----:B------:R-:W0:Y:S01]  /*25d0*/  LDC R0, c[0x0][0x28c] ;  /* 0x0000a300ff007b82 */ /* 0x000e220000000800 */
[----:B------:R1:W-:Y:S01]  /*25e0*/  SYNCS.ARRIVE.TRANS64.A1T0 RZ, [R48+UR47], RZ ;  /* 0x000000ff30ff79a7 */ /* 0x0003e2000810002f */
[----:B0-----:R-:W-:-:S13]  /*25f0*/  ISETP.GE.AND P1, PT, R0, 0x1, PT ;  /* 0x000000010000780c */ /* 0x001fda0003f26270 */
[----:B-1----:R-:W-:Y:S05]  /*2600*/  @!P1 BRA `(.L_x_34) ;  /* 0x0000000000449947 */ /* 0x002fea0003800000 */
[----:B------:R-:W-:Y:S05]  /*2610*/  @!P0 BRA `(.L_x_35) ;  /* 0x0000000000048947 */ /* 0x000fea0003800000 */
[----:B------:R-:W-:Y:S01]  /*2620*/  BPT.TRAP 0x1 ;  /* 0x000000040000795c */ /* 0x000fe20000300000 */
.L_x_35:
[----:B------:R-:W-:-:S13]  /*2630*/  ISETP.NE.AND P0, PT, R41, RZ, PT ;  /* 0x000000ff2900720c */ /* 0x000fda0003f05270 */
[----:B------:R-:W-:-:S05]  /*2640*/  VOTEU.ANY UP0, P0 ;  /* 0x00000000003f7886 */ /* 0x000fca0000000100 */
[----:B------:R-:W-:-:S06]  /*2650*/  @UP0 UIADD3 UR4, UR43, UR39, URZ ;  /* 0x000000272b040290 */ /* 0x000fcc000fffe03f */
[----:B------:R-:W-:Y:S02]  /*2660*/  IMAD.U32 R4, RZ, RZ, UR4 ;  /* 0x00000004ff047e24 */ /* 0x000fe4000f8e00ff */
[----:B------:R-:W-:Y:S02]  /*2670*/  IMAD.U32 R3, RZ, RZ, UR4 ;  /* 0x00000004ff037e24 */ /* 0x000fe4000f8e00ff */
[----:B------:R-:W-:-:S05]  /*2680*/  @P0 IMAD.WIDE.U32 R4, R4, 0x1b4e81b5, RZ ;  /* 0x1b4e81b504040825 */ /* 0x000fca00078e00ff */
[----:B------:R-:W-:-:S05]  /*2690*/  @P0 SHF.R.U32.HI R0, RZ, 0x3, R5 ;  /* 0x00000003ff000819 */ /* 0x000fca0000011605 */
[----:B------:R-:W-:-:S05]  /*26a0*/  @P0 IMAD R0, R0, -0x4b, R3 ;  /* 0xffffffb500000824 */ /* 0x000fca00078e0203 */
[----:B------:R-:W-:-:S05]  /*26b0*/  @P0 LEA R0, R0, UR41, 0x3 ;  /* 0x0000002900000c11 */ /* 0x000fca000f8e18ff */
[----:B------:R-:W-:-:S05]  /*26c0*/  @P0 VIADD R3, R0, 0x258 ;  /* 0x0000025800030836 */ /* 0x000fca0000000000 */
[----:B------:R-:W-:-:S04]  /*26d0*/  @P0 PRMT R3, R40, 0x654, R3 ;  /* 0x0000065428030816 */ /* 0x000fc80000000003 */
[----:B------:R0:W-:Y:S01]  /*26e0*/  @P0 SYNCS.ARRIVE.TRANS64.RED.A1T0 RZ, [R3+URZ], RZ ;  /* 0x000000ff03ff09a7 */ /* 0x0001e2000810043f */
[----:B------:R-:W-:-:S13]  /*26f0*/  ISETP.GT.U32.AND P0, PT, R16, 0x1, PT ;  /* 0x000000011000780c */ /* 0x000fda0003f04070 */
[----:B0-----:R-:W-:Y:S05]  /*2700*/  @P0 BRA `(.L_x_34) ;  /* 0x0000000000040947 */ /* 0x001fea0003800000 */
[----:B------:R-:W-:Y:S01]  /*2710*/  BPT.TRAP 0x1 ;  /* 0x000000040000795c */ /* 0x000fe20000300000 */
.L_x_34:
[----:B------:R-:W-:Y:S01]  /*2720*/  SHF.L.U32 R0, R55, 0x1f, RZ ;  /* 0x0000001f37007819 */ /* 0x000fe200000006ff */
[----:B------:R-:W-:Y:S01]  /*2730*/  UIADD3 UR39, UR46, UR39, URZ ;  /* 0x000000272e277290 */ /* 0x000fe2000fffe03f */
[----:B------:R-:W0:Y:S01]  /*2740*/  LDC R7, c[0x0][0x288] ;  /* 0x0000a200ff077b82 */ /* 0x000e220000000800 */
[----:B------:R-:W-:Y:S01]  /*2750*/  UISETP.GE.U32.AND UP1, UPT, UR46, 0x4b, UPT ;  /* 0x0000004b2e00788c */ /* 0x000fe2000bf26070 */
[----:B------:R-:W-:Y:S01]  /*2760*/  IMAD.SHL.U32 R8, R46, 0x2, RZ ;  /* 0x000000022e087824 */ /* 0x000fe200078e00ff */
[----:B------:R-:W-:Y:S02]  /*2770*/  UISETP.GT.U32.AND UP0, UPT, UR39, 0x4a, UPT ;  /* 0x0000004a2700788c */ /* 0x000fe4000bf04070 */
[----:B------:R-:W-:Y:S02]  /*2780*/  UIMAD.WIDE.U32 UR4, UR39, 0x1b4e81b5, URZ ;  /* 0x1b4e81b5270478a5 */ /* 0x000fe4000f8e003f */
[----:B------:R-:W-:Y:S01]  /*2790*/  UISETP.LT.U32.AND UP0, UPT, UR46, 0x4b, UP0 ;  /* 0x0000004b2e00788c */ /* 0x000fe20008701070 */
[----:B------:R-:W1:Y:S01]  /*27a0*/  SYNCS.PHASECHK.TRANS64.TRYWAIT P0, [R47+UR42+0x10], R0 ;  /* 0x000010002f0075a7 */ /* 0x000e62000800016a */
[----:B------:R-:W-:Y:S01]  /*27b0*/  USHF.R.U32.HI UR4, URZ, 0x3, UR5 ;  /* 0x000000033f047899 */ /* 0x000fe20008011605 */
[----:B------:R-:W-:Y:S01]  /*27c0*/  SHF.R.S32.HI R9, RZ, 0x1f, R8 ;  /* 0x0000001fff097819 */ /* 0x000fe20000011408 */
[----:B------:R-:W-:-:S02]  /*27d0*/  USEL UR6, URZ, 0x1, !UP0 ;  /* 0x000000013f067887 */ /* 0x000fc4000c000000 */
[----:B------:R-:W-:Y:S02]  /*27e0*/  UIMAD UR39, UR4, -0x4b, UR39 ;  /* 0xffffffb5042778a4 */ /* 0x000fe4000f8e0227 */
[----:B------:R-:W-:-:S04]  /*27f0*/  ULOP3.LUT UR38, UR38, UR6, URZ, 0x3c, !UPT ;  /* 0x0000000626267292 */ /* 0x000fc8000f8e3c3f */
[----:B------:R-:W-:Y:S01]  /*2800*/  @UP1 ULOP3.LUT UR38, UR38, 0x1, UR4, 0x78, !UPT ;  /* 0x0000000126261892 */ /* 0x000fe2000f8e7804 */
[----:B01----:R-:W-:Y:S11]  /*2810*/  @!P0 BRA `(.L_x_36) ;  /* 0x0000002c00048947 */ /* 0x003ff60003800000 */
.L_x_95:
[----:B0-----:R-:W-:Y:S01]  /*2820*/  IMAD.SHL.U32 R0, R19, 0x40, RZ ;  /* 0x0000004013007824 */ /* 0x001fe200078e00ff */
[----:B------:R-:W-:Y:S01]  /*2830*/  ULDC UR6, c[0x0][0x284] ;  /* 0x0000a10000067ab9 */ /* 0x000fe20000000800 */
[----:B------:R-:W-:Y:S01]  /*2840*/  IMAD.SHL.U32 R12, R22, 0x20, RZ ;  /* 0x00000020160c7824 */ /* 0x000fe200078e00ff */
[----:B------:R-:W-:Y:S01]  /*2850*/  SHF.R.S32.HI R11, RZ, 0x1f, R17 ;  /* 0x0000001fff0b7819 */ /* 0x000fe20000011411 */
[----:B------:R-:W-:Y:S01]  /*2860*/  ULDC.64 UR4, c[0x0][0x5d0] ;  /* 0x0001740000047ab9 */ /* 0x000fe20000000a00 */
[----:B------:R-:W-:Y:S01]  /*2870*/  ISETP.GE.AND P0, PT, R0, UR6, PT ;  /* 0x0000000600007c0c */ /* 0x000fe2000bf06270 */
[----:B------:R-:W-:Y:S01]  /*2880*/  IMAD.WIDE.U32 R4, R17, UR4, R8 ;  /* 0x0000000411047c25 */ /* 0x000fe2000f8e0008 */
[----:B------:R-:W-:Y:S02]  /*2890*/  SHF.R.S32.HI R13, RZ, 0x1f, R12 ;  /* 0x0000001fff0d7819 */ /* 0x000fe4000001140c */
[C---:B------:R-:W-:Y:S01]  /*28a0*/  ISETP.GE.OR P0, PT, R12.reuse, R7, P0 ;  /* 0x000000070c00720c */ /* 0x040fe20000706670 */
[----:B------:R-:W-:Y:S01]  /*28b0*/  IMAD R6, R11, UR4, RZ ;  /* 0x000000040b067c24 */ /* 0x000fe2000f8e02ff */
[----:B------:R-:W-:-:S03]  /*28c0*/  IADD3 R4, P1, R12, R4, RZ ;  /* 0x000000040c047210 */ /* 0x000fc60007f3e0ff */
[----:B------:R-:W-:-:S05]  /*28d0*/  IMAD R3, R17, UR5, R6 ;  /* 0x0000000511037c24 */ /* 0x000fca000f8e0206 */
[----:B------:R-:W-:-:S03]  /*28e0*/  IADD3.X R5, R13, R5, R3, P1, !PT ;  /* 0x000000050d057210 */ /* 0x000fc60000ffe403 */
[----:B------:R-:W-:Y:S05]  /*28f0*/  @P0 BRA `(.L_x_37) ;  /* 0x0000001000a80947 */ /* 0x000fea0003800000 */
[----:B------:R-:W0:Y:S01]  /*2900*/  LDC.64 R58, c[0x0][0x5c8] ;  /* 0x00017200ff3a7b82 */ /* 0x000e220000000a00 */
[----:B-----5:R-:W-:Y:S01]  /*2910*/  FSETP.NEU.AND P0, PT, R43, RZ, PT ;  /* 0x000000ff2b00720b */ /* 0x020fe20003f0d000 */
[----:B------:R-:W-:Y:S01]  /*2920*/  IMAD R3, R46, -0x2, R7 ;  /* 0xfffffffe2e037824 */ /* 0x000fe200078e0207 */
[----:B------:R-:W-:Y:S01]  /*2930*/  BSSY B0, `(.L_x_37) ;  /* 0x0000126000007945 */ /* 0x000fe20003800000 */
[----:B------:R-:W-:-:S04]  /*2940*/  IMAD.WIDE R20, R19, 0x40, R44 ;  /* 0x0000004013147825 */ /* 0x000fc800078e022c */
[----:B------:R-:W-:Y:S02]  /*2950*/  IMAD.IADD R3, R3, 0x1, -R12 ;  /* 0x0000000103037824 */ /* 0x000fe400078e0a0c */
[----:B------:R-:W-:-:S03]  /*2960*/  IMAD.IADD R0, R51, 0x1, -R0 ;  /* 0x0000000133007824 */ /* 0x000fc600078e0a00 */
[----:B------:R-:W-:-:S04]  /*2970*/  ISETP.GT.AND P1, PT, R3, RZ, PT ;  /* 0x000000ff0300720c */ /* 0x000fc80003f24270 */
[----:B------:R-:W-:Y:S01]  /*2980*/  ISETP.GT.AND P3, PT, R0, RZ, P1 ;  /* 0x000000ff0000720c */ /* 0x000fe20000f64270 */
[-C--:B0-----:R-:W-:Y:S02]  /*2990*/  IMAD R6, R21, R58.reuse, RZ ;  /* 0x0000003a15067224 */ /* 0x081fe400078e02ff */
[----:B------:R-:W-:-:S04]  /*29a0*/  IMAD.WIDE.U32 R52, R20, R58, R4 ;  /* 0x0000003a14347225 */ /* 0x000fc800078e0004 */
[----:B------:R-:W-:-:S04]  /*29b0*/  IMAD R5, R20, R59, R6 ;  /* 0x0000003b14057224 */ /* 0x000fc800078e0206 */
[----:B------:R-:W-:Y:S01]  /*29c0*/  IMAD.IADD R65, R53, 0x1, R5 ;  /* 0x0000000135417824 */ /* 0x000fe200078e0205 */
[----:B------:R-:W-:Y:S06]  /*29d0*/  @!P0 BRA `(.L_x_38) ;  /* 0x0000000c00348947 */ /* 0x000fec0003800000 */
[----:B------:R-:W0:Y:S01]  /*29e0*/  LDC.64 R56, c[0x0][0x5b8] ;  /* 0x00016e00ff387b82 */ /* 0x000e220000000a00 */
[----:B------:R-:W-:-:S07]  /*29f0*/  ULDC.64 UR4, c[0x0][0x5c0] ;  /* 0x0001700000047ab9 */ /* 0x000fce0000000a00 */
[----:B------:R-:W1:Y:S08]  /*2a00*/  LDC.64 R60, c[0x0][0x5b0] ;  /* 0x00016c00ff3c7b82 */ /* 0x000e700000000a00 */
[----:B------:R-:W2:Y:S01]  /*2a10*/  LDC.64 R62, c[0x0][0x5a8] ;  /* 0x00016a00ff3e7b82 */ /* 0x000ea20000000a00 */
[-C--:B0-----:R-:W-:Y:S02]  /*2a20*/  IMAD R6, R11, R56.reuse, RZ ;  /* 0x000000380b067224 */ /* 0x081fe400078e02ff */
[----:B------:R-:W-:-:S04]  /*2a30*/  IMAD.WIDE.U32 R4, R17, R56, R8 ;  /* 0x0000003811047225 */ /* 0x000fc800078e0008 */
[----:B------:R-:W-:Y:S01]  /*2a40*/  IMAD R53, R17, R57, R6 ;  /* 0x0000003911357224 */ /* 0x000fe200078e0206 */
[----:B------:R-:W-:Y:S01]  /*2a50*/  IADD3 R10, P0, R12, R4, RZ ;  /* 0x000000040c0a7210 */ /* 0x000fe20007f1e0ff */
[----:B-1----:R-:W-:-:S03]  /*2a60*/  IMAD R4, R21, R60, RZ ;  /* 0x0000003c15047224 */ /* 0x002fc600078e02ff */
[----:B------:R-:W-:Y:S01]  /*2a70*/  IADD3.X R11, R13, R5, R53, P0, !PT ;  /* 0x000000050d0b7210 */ /* 0x000fe200007fe435 */
[C---:B------:R-:W-:Y:S02]  /*2a80*/  IMAD R57, R20.reuse, R61, R4 ;  /* 0x0000003d14397224 */ /* 0x040fe400078e0204 */
[----:B------:R-:W-:-:S04]  /*2a90*/  IMAD.WIDE.U32 R4, R20, R60, R10 ;  /* 0x0000003c14047225 */ /* 0x000fc800078e000a */
[----:B------:R-:W-:Y:S01]  /*2aa0*/  IMAD.IADD R5, R5, 0x1, R57 ;  /* 0x0000000105057824 */ /* 0x000fe200078e0239 */
[----:B--2---:R-:W-:-:S04]  /*2ab0*/  LEA R6, P0, R4, R62, 0x1 ;  /* 0x0000003e04067211 */ /* 0x004fc800078008ff */
[----:B------:R-:W-:-:S05]  /*2ac0*/  LEA.HI.X R7, R4, R63, R5, 0x1, P0 ;  /* 0x0000003f04077211 */ /* 0x000fca00000f0c05 */
[----:B------:R0:W2:Y:S01]  /*2ad0*/  @P3 LDG.E.LTC128B.U16 R19, desc[UR36][R6.64] ;  /* 0x0000002406133981 */ /* 0x0000a2000c1e1520 */
[----:B------:R-:W-:Y:S01]  /*2ae0*/  IMAD.WIDE.U32 R4, R20, R60, R12 ;  /* 0x0000003c14047225 */ /* 0x000fe200078e000c */
[----:B------:R-:W-:Y:S02]  /*2af0*/  BSSY B1, `(.L_x_39) ;  /* 0x0000014000017945 */ /* 0x000fe40003800000 */
[----:B------:R-:W-:-:S04]  /*2b00*/  IADD3 R14, P0, R8, R4, RZ ;  /* 0x00000004080e7210 */ /* 0x000fc80007f1e0ff */
[----:B------:R-:W-:-:S03]  /*2b10*/  IADD3.X R15, R9, R57, R5, P0, !PT ;  /* 0x00000039090f7210 */ /* 0x000fc600007fe405 */
[----:B------:R-:W-:-:S04]  /*2b20*/  IMAD.WIDE.U32 R14, R17, R56, R14 ;  /* 0x00000038110e7225 */ /* 0x000fc800078e000e */
[----:B0-----:R-:W-:Y:S01]  /*2b30*/  IMAD.IADD R7, R53, 0x1, R15 ;  /* 0x0000000135077824 */ /* 0x001fe200078e020f */
[----:B------:R-:W-:Y:S02]  /*2b40*/  LEA R6, P4, R14, R62, 0x1 ;  /* 0x0000003e0e067211 */ /* 0x000fe400078808ff */
[----:B------:R-:W-:Y:S02]  /*2b50*/  SHF.L.U64.HI R15, R60, 0x3, R61 ;  /* 0x000000033c0f7819 */ /* 0x000fe4000001023d */
[----:B------:R-:W-:Y:S01]  /*2b60*/  LEA.HI.X R7, R14, R63, R7, 0x1, P4 ;  /* 0x0000003f0e077211 */ /* 0x000fe200020f0c07 */
[----:B------:R-:W-:Y:S02]  /*2b70*/  IMAD.SHL.U32 R14, R60, 0x8, RZ ;  /* 0x000000083c0e7824 */ /* 0x000fe400078e00ff */
[----:B--2---:R-:W-:-:S05]  /*2b80*/  HADD2.F32 R4, -RZ, R19.H0_H0 ;  /* 0x20000013ff047230 */ /* 0x004fca0000004100 */
[----:B------:R-:W-:Y:S01]  /*2b90*/  FMUL R5, R4, R43 ;  /* 0x0000002b04057220 */ /* 0x000fe20000400000 */
[----:B------:R-:W-:-:S03]  /*2ba0*/  LEA R4, P0, R52, UR4, 0x1 ;  /* 0x0000000434047c11 */ /* 0x000fc6000f8008ff */
[----:B------:R-:W-:Y:S01]  /*2bb0*/  FFMA R24, R24, R42, R5 ;  /* 0x0000002a18187223 */ /* 0x000fe20000000005 */
[----:B------:R-:W-:Y:S02]  /*2bc0*/  LEA.HI.X R5, R52, UR5, R65, 0x1, P0 ;  /* 0x0000000534057c11 */ /* 0x000fe400080f0c41 */
[----:B------:R-:W-:Y:S02]  /*2bd0*/  ISETP.GT.AND P0, PT, R3, 0x1, PT ;  /* 0x000000010300780c */ /* 0x000fe40003f04270 */
[----:B------:R-:W-:Y:S02]  /*2be0*/  F2FP.F16.F32.PACK_AB R24, RZ, R24 ;  /* 0x00000018ff18723e */ /* 0x000fe400000000ff */
[----:B------:R-:W-:-:S03]  /*2bf0*/  ISETP.GT.AND P2, PT, R0, RZ, P0 ;  /* 0x000000ff0000720c */ /* 0x000fc60000744270 */
[----:B------:R0:W-:Y:S10]  /*2c00*/  @P3 STG.E.U16 desc[UR36][R4.64], R24 ;  /* 0x0000001804003986 */ /* 0x0001f4000c101524 */
[----:B------:R-:W-:Y:S05]  /*2c10*/  @!P2 BRA `(.L_x_40) ;  /* 0x000000000004a947 */ /* 0x000fea0003800000 */
[----:B------:R1:W5:Y:S02]  /*2c20*/  LDG.E.LTC128B.U16 R19, desc[UR36][R6.64+0x2] ;  /* 0x0000022406137981 */ /* 0x000364000c1e1520 */
.L_x_40:
[----:B------:R-:W-:Y:S05]  /*2c30*/  BSYNC B1 ;  /* 0x0000000000017941 */ /* 0x000fea0003800000 */
.L_x_39:
[----:B-----5:R-:W-:Y:S01]  /*2c40*/  HADD2.F32 R22, -RZ, R19.H0_H0 ;  /* 0x20000013ff167230 */ /* 0x020fe20000004100 */
[----:B------:R-:W-:Y:S01]  /*2c50*/  ISETP.GT.AND P1, PT, R0, 0x8, P1 ;  /* 0x000000080000780c */ /* 0x000fe20000f24270 */
[----:B------:R-:W-:-:S04]  /*2c60*/  IMAD.WIDE.U32 R20, R20, R60, R14 ;  /* 0x0000003c14147225 */ /* 0x000fc800078e000e */
[----:B------:R-:W-:Y:S01]  /*2c70*/  FMUL R22, R22, R43 ;  /* 0x0000002b16167220 */ /* 0x000fe20000400000 */
[----:B------:R-:W-:Y:S01]  /*2c80*/  IMAD.IADD R57, R57, 0x1, R21 ;  /* 0x0000000139397824 */ /* 0x000fe200078e0215 */
[----:B------:R-:W-:Y:S02]  /*2c90*/  IADD3 R10, P3, R10, R20, RZ ;  /* 0x000000140a0a7210 */ /* 0x000fe40007f7e0ff */
[----:B------:R-:W-:-:S03]  /*2ca0*/  FFMA R22, R25, R42, R22 ;  /* 0x0000002a19167223 */ /* 0x000fc60000000016 */
[----:B------:R-:W-:Y:S01]  /*2cb0*/  IMAD.X R11, R57, 0x1, R11, P3 ;  /* 0x00000001390b7824 */ /* 0x000fe200018e060b */
[C---:B------:R-:W-:Y:S02]  /*2cc0*/  LEA R14, P3, R10.reuse, R62, 0x1 ;  /* 0x0000003e0a0e7211 */ /* 0x040fe400078608ff */
[----:B------:R-:W-:Y:S02]  /*2cd0*/  F2FP.F16.F32.PACK_AB R22, RZ, R22 ;  /* 0x00000016ff16723e */ /* 0x000fe400000000ff */
[----:B------:R-:W-:-:S03]  /*2ce0*/  LEA.HI.X R15, R10, R63, R11, 0x1, P3 ;  /* 0x0000003f0a0f7211 */ /* 0x000fc600018f0c0b */
[----:B------:R2:W-:Y:S04]  /*2cf0*/  @P2 STG.E.U16 desc[UR36][R4.64+0x2], R22 ;  /* 0x0000021604002986 */ /* 0x0005e8000c101524 */
[----:B------:R-:W3:Y:S01]  /*2d00*/  @P1 LDG.E.LTC128B.U16 R19, desc[UR36][R14.64] ;  /* 0x000000240e131981 */ /* 0x000ee2000c1e1520 */
[----:B------:R-:W-:Y:S01]  /*2d10*/  IADD3 R12, P2, P3, R8, R20, R12 ;  /* 0x00000014080c7210 */ /* 0x000fe20007b5e00c */
[----:B------:R-:W-:Y:S01]  /*2d20*/  BSSY B1, `(.L_x_41) ;  /* 0x0000011000017945 */ /* 0x000fe20003800000 */
[C---:B------:R-:W-:Y:S02]  /*2d30*/  SHF.L.U64.HI R11, R58.reuse, 0x4, R59 ;  /* 0x000000043a0b7819 */ /* 0x040fe4000001023b */
[----:B------:R-:W-:Y:S02]  /*2d40*/  IADD3.X R13, R9, R57, R13, P2, P3 ;  /* 0x00000039090d7210 */ /* 0x000fe400017e640d */
[----:B------:R-:W-:-:S02]  /*2d50*/  LEA R10, P2, R58, R4, 0x4 ;  /* 0x000000043a0a7211 */ /* 0x000fc400078420ff */
[----:B------:R-:W-:Y:S01]  /*2d60*/  ISETP.GT.AND P0, PT, R0, 0x8, P0 ;  /* 0x000000080000780c */ /* 0x000fe20000704270 */
[----:B------:R-:W-:-:S04]  /*2d70*/  IMAD.WIDE.U32 R12, R17, R56, R12 ;  /* 0x00000038110c7225 */ /* 0x000fc800078e000c */
[----:B------:R-:W-:Y:S02]  /*2d80*/  IMAD.X R11, R11, 0x1, R5, P2 ;  /* 0x000000010b0b7824 */ /* 0x000fe400010e0605 */
[----:B------:R-:W-:Y:S02]  /*2d90*/  IMAD.IADD R13, R53, 0x1, R13 ;  /* 0x00000001350d7824 */ /* 0x000fe400078e020d */
[----:B---3--:R-:W-:-:S05]  /*2da0*/  HADD2.F32 R8, -RZ, R19.H0_H0 ;  /* 0x20000013ff087230 */ /* 0x008fca0000004100 */
[----:B------:R-:W-:Y:S01]  /*2db0*/  FMUL R9, R8, R43 ;  /* 0x0000002b08097220 */ /* 0x000fe20000400000 */
[----:B------:R-:W-:-:S03]  /*2dc0*/  LEA R8, P3, R12, R62, 0x1 ;  /* 0x0000003e0c087211 */ /* 0x000fc600078608ff */
[----:B------:R-:W-:-:S05]  /*2dd0*/  FFMA R9, R26, R42, R9 ;  /* 0x0000002a1a097223 */ /* 0x000fca0000000009 */
[----:B------:R-:W-:Y:S02]  /*2de0*/  F2FP.F16.F32.PACK_AB R14, RZ, R9 ;  /* 0x00000009ff0e723e */ /* 0x000fe400000000ff */
[----:B------:R-:W-:-:S03]  /*2df0*/  LEA.HI.X R9, R12, R63, R13, 0x1, P3 ;  /* 0x0000003f0c097211 */ /* 0x000fc600018f0c0d */
[----:B------:R2:W-:Y:S01]  /*2e00*/  @P1 STG.E.U16 desc[UR36][R10.64], R14 ;  /* 0x0000000e0a001986 */ /* 0x0005e2000c101524 */
[----:B------:R-:W-:Y:S05]  /*2e10*/  @!P0 BRA `(.L_x_42) ;  /* 0x0000000000048947 */ /* 0x000fea0003800000 */
[----:B------:R3:W5:Y:S02]  /*2e20*/  LDG.E.LTC128B.U16 R19, desc[UR36][R8.64+0x2] ;  /* 0x0000022408137981 */ /* 0x000764000c1e1520 */
.L_x_42:
[----:B------:R-:W-:Y:S05]  /*2e30*/  BSYNC B1 ;  /* 0x0000000000017941 */ /* 0x000fea0003800000 */
.L_x_41:
[----:B-----5:R-:W-:Y:S01]  /*2e40*/  HADD2.F32 R12, -RZ, R19.H0_H0 ;  /* 0x20000013ff0c7230 */ /* 0x020fe20000004100 */
[----:B------:R-:W-:Y:S01]  /*2e50*/  ISETP.GT.AND P1, PT, R3, 0x8, PT ;  /* 0x000000080300780c */ /* 0x000fe20003f24270 */
[----:B------:R-:W-:Y:S03]  /*2e60*/  BSSY B1, `(.L_x_43) ;  /* 0x0000008000017945 */ /* 0x000fe60003800000 */
[----:B------:R-:W-:Y:S01]  /*2e70*/  FMUL R12, R12, R43 ;  /* 0x0000002b0c0c7220 */ /* 0x000fe20000400000 */
[----:B------:R-:W-:-:S03]  /*2e80*/  ISETP.GT.AND P2, PT, R0, RZ, P1 ;  /* 0x000000ff0000720c */ /* 0x000fc60000f44270 */
[----:B------:R-:W-:-:S05]  /*2e90*/  FFMA R12, R27, R42, R12 ;  /* 0x0000002a1b0c7223 */ /* 0x000fca000000000c */
[----:B------:R-:W-:-:S05]  /*2ea0*/  F2FP.F16.F32.PACK_AB R12, RZ, R12 ;  /* 0x0000000cff0c723e */ /* 0x000fca00000000ff */
[----:B------:R4:W-:Y:S01]  /*2eb0*/  @P0 STG.E.U16 desc[UR36][R10.64+0x2], R12 ;  /* 0x0000020c0a000986 */ /* 0x0009e2000c101524 */
[----:B------:R-:W-:Y:S05]  /*2ec0*/  @!P2 BRA `(.L_x_44) ;  /* 0x000000000004a947 */ /* 0x000fea0003800000 */
[----:B------:R0:W5:Y:S02]  /*2ed0*/  LDG.E.LTC128B.U16 R19, desc[UR36][R6.64+0x10] ;  /* 0x0000102406137981 */ /* 0x000164000c1e1520 */
.L_x_44:
[----:B------:R-:W-:Y:S05]  /*2ee0*/  BSYNC B1 ;  /* 0x0000000000017941 */ /* 0x000fea0003800000 */
.L_x_43:
[----:B----45:R-:W-:Y:S01]  /*2ef0*/  HADD2.F32 R12, -RZ, R19.H0_H0 ;  /* 0x20000013ff0c7230 */ /* 0x030fe20000004100 */
        /* <DEDUP_REMOVED lines=9> */
.L_x_46:
[----:B------:R-:W-:Y:S05]  /*2f90*/  BSYNC B1 ;  /* 0x0000000000017941 */ /* 0x000fea0003800000 */
.L_x_45:
[----:B-----5:R-:W-:Y:S01]  /*2fa0*/  HADD2.F32 R12, -RZ, R19.H0_H0 ;  /* 0x20000013ff0c7230 */ /* 0x020fe20000004100 */
[----:B------:R-:W-:Y:S01]  /*2fb0*/  ISETP.GT.AND P1, PT, R0, 0x8, P1 ;  /* 0x000000080000780c */ /* 0x000fe20000f24270 */
[----:B------:R-:W-:Y:S03]  /*2fc0*/  BSSY B1, `(.L_x_47) ;  /* 0x0000007000017945 */ /* 0x000fe60003800000 */
[----:B------:R-:W-:-:S04]  /*2fd0*/  FMUL R12, R12, R43 ;  /* 0x0000002b0c0c7220 */ /* 0x000fc80000400000 */
[----:B------:R-:W-:-:S05]  /*2fe0*/  FFMA R12, R29, R42, R12 ;  /* 0x0000002a1d0c7223 */ /* 0x000fca000000000c */
[----:B------:R-:W-:-:S05]  /*2ff0*/  F2FP.F16.F32.PACK_AB R12, RZ, R12 ;  /* 0x0000000cff0c723e */ /* 0x000fca00000000ff */
[----:B------:R0:W-:Y:S01]  /*3000*/  @P3 STG.E.U16 desc[UR36][R4.64+0x12], R12 ;  /* 0x0000120c04003986 */ /* 0x0001e2000c101524 */
[----:B------:R-:W-:Y:S05]  /*3010*/  @!P1 BRA `(.L_x_48) ;  /* 0x0000000000049947 */ /* 0x000fea0003800000 */
[----:B------:R0:W5:Y:S02]  /*3020*/  LDG.E.LTC128B.U16 R19, desc[UR36][R8.64+0x10] ;  /* 0x0000102408137981 */ /* 0x000164000c1e1520 */
.L_x_48:
[----:B------:R-:W-:Y:S05]  /*3030*/  BSYNC B1 ;  /* 0x0000000000017941 */ /* 0x000fea0003800000 */
.L_x_47:
[----:B0----5:R-:W-:Y:S01]  /*3040*/  HADD2.F32 R12, -RZ, R19.H0_H0 ;  /* 0x20000013ff0c7230 */ /* 0x021fe20000004100 */
[----:B------:R-:W-:Y:S01]  /*3050*/  ISETP.GT.AND P0, PT, R0, 0x8, P0 ;  /* 0x000000080000780c */ /* 0x000fe20000704270 */
[----:B------:R-:W-:Y:S03]  /*3060*/  BSSY B1, `(.L_x_49) ;  /* 0x0000007000017945 */ /* 0x000fe60003800000 */
[----:B----4-:R-:W-:-:S04]  /*3070*/  FMUL R13, R12, R43 ;  /* 0x0000002b0c0d7220 */ /* 0x010fc80000400000 */
[----:B------:R-:W-:-:S05]  /*3080*/  FFMA R13, R30, R42, R13 ;  /* 0x0000002a1e0d7223 */ /* 0x000fca000000000d */
[----:B------:R-:W-:-:S05]  /*3090*/  F2FP.F16.F32.PACK_AB R13, RZ, R13 ;  /* 0x0000000dff0d723e */ /* 0x000fca00000000ff */
[----:B------:R0:W-:Y:S01]  /*30a0*/  @P1 STG.E.U16 desc[UR36][R10.64+0x10], R13 ;  /* 0x0000100d0a001986 */ /* 0x0001e2000c101524 */
[----:B------:R-:W-:Y:S05]  /*30b0*/  @!P0 BRA `(.L_x_50) ;  /* 0x0000000000048947 */ /* 0x000fea0003800000 */
[----:B------:R4:W5:Y:S02]  /*30c0*/  LDG.E.LTC128B.U16 R19, desc[UR36][R8.64+0x12] ;  /* 0x0000122408137981 */ /* 0x000964000c1e1520 */
.L_x_50:
[----:B------:R-:W-:Y:S05]  /*30d0*/  BSYNC B1 ;  /* 0x0000000000017941 */ /* 0x000fea0003800000 */
.L_x_49:
        /* <DEDUP_REMOVED lines=10> */
.L_x_52:
[----:B------:R-:W-:Y:S05]  /*3180*/  BSYNC B1 ;  /* 0x0000000000017941 */ /* 0x000fea0003800000 */
.L_x_51:
[----:B0----5:R-:W-:Y:S01]  /*3190*/  HADD2.F32 R12, -RZ, R19.H0_H0 ;  /* 0x20000013ff0c7230 */ /* 0x021fe20000004100 */
        /* <DEDUP_REMOVED lines=9> */
.L_x_54:
[----:B------:R-:W-:Y:S05]  /*3230*/  BSYNC B1 ;  /* 0x0000000000017941 */ /* 0x000fea0003800000 */
.L_x_53:
        /* <DEDUP_REMOVED lines=9> */
.L_x_56:
[----:B------:R-:W-:Y:S05]  /*32d0*/  BSYNC B1 ;  /* 0x0000000000017941 */ /* 0x000fea0003800000 */
.L_x_55:
[----:B0----5:R-:W-:Y:S01]  /*32e0*/  HADD2.F32 R12, -RZ, R19.H0_H0 ;  /* 0x20000013ff0c7230 */ /* 0x021fe20000004100 */
        /* <DEDUP_REMOVED lines=8> */
.L_x_58:
[----:B------:R-:W-:Y:S05]  /*3370*/  BSYNC B1 ;  /* 0x0000000000017941 */ /* 0x000fea0003800000 */
.L_x_57:
        /* <DEDUP_REMOVED lines=10> */
.L_x_60:
[----:B------:R-:W-:Y:S05]  /*3420*/  BSYNC B1 ;  /* 0x0000000000017941 */ /* 0x000fea0003800000 */
.L_x_59:
        /* <DEDUP_REMOVED lines=10> */
.L_x_62:
[----:B------:R-:W-:Y:S05]  /*34d0*/  BSYNC B1 ;  /* 0x0000000000017941 */ /* 0x000fea0003800000 */
.L_x_61:
[----:B01---5:R-:W-:Y:S01]  /*34e0*/  HADD2.F32 R6, -RZ, R19.H0_H0 ;  /* 0x20000013ff067230 */ /* 0x023fe20000004100 */
        /* <DEDUP_REMOVED lines=8> */
.L_x_64:
[----:B------:R-:W-:Y:S05]  /*3570*/  BSYNC B1 ;  /* 0x0000000000017941 */ /* 0x000fea0003800000 */
.L_x_63:
[----:B0-2--5:R-:W-:Y:S01]  /*3580*/  HADD2.F32 R4, -RZ, R19.H0_H0 ;  /* 0x20000013ff047230 */ /* 0x025fe20000004100 */
[----:B------:R-:W-:Y:S01]  /*3590*/  ISETP.GT.AND P0, PT, R0, 0x8, P0 ;  /* 0x000000080000780c */ /* 0x000fe20000704270 */
[----:B------:R-:W-:Y:S01]  /*35a0*/  @P1 IMAD.MOV.U32 R5, RZ, RZ, R11 ;  /* 0x000000ffff051224 */ /* 0x000fe200078e000b */
[----:B------:R-:W-:Y:S02]  /*35b0*/  BSSY B1, `(.L_x_65) ;  /* 0x0000008000017945 */ /* 0x000fe40003800000 */
[----:B------:R-:W-:Y:S01]  /*35c0*/  FMUL R3, R4, R43 ;  /* 0x0000002b04037220 */ /* 0x000fe20000400000 */
[----:B------:R-:W-:-:S03]  /*35d0*/  @P1 IMAD.MOV.U32 R4, RZ, RZ, R10 ;  /* 0x000000ffff041224 */ /* 0x000fc600078e000a */
[----:B------:R-:W-:-:S05]  /*35e0*/  FFMA R3, R38, R42, R3 ;  /* 0x0000002a26037223 */ /* 0x000fca0000000003 */
[----:B------:R-:W-:-:S05]  /*35f0*/  F2FP.F16.F32.PACK_AB R3, RZ, R3 ;  /* 0x00000003ff03723e */ /* 0x000fca00000000ff */
[----:B------:R0:W-:Y:S01]  /*3600*/  @P1 STG.E.U16 desc[UR36][R4.64+0x30], R3 ;  /* 0x0000300304001986 */ /* 0x0001e2000c101524 */
[----:B------:R-:W-:Y:S05]  /*3610*/  @!P0 BRA `(.L_x_66) ;  /* 0x0000000000048947 */ /* 0x000fea0003800000 */
[----:B------:R2:W5:Y:S02]  /*3620*/  LDG.E.LTC128B.U16 R19, desc[UR36][R8.64+0x32] ;  /* 0x0000322408137981 */ /* 0x000564000c1e1520 */
.L_x_66:
[----:B------:R-:W-:Y:S05]  /*3630*/  BSYNC B1 ;  /* 0x0000000000017941 */ /* 0x000fea0003800000 */
.L_x_65:
[----:B------:R-:W-:Y:S05]  /*3640*/  @!P0 BRA `(.L_x_67) ;  /* 0x0000000400508947 */ /* 0x000fea0003800000 */
[----:B-----5:R-:W-:-:S05]  /*3650*/  HADD2.F32 R0, -RZ, R19.H0_H0 ;  /* 0x20000013ff007230 */ /* 0x020fca0000004100 */
[----:B------:R-:W-:-:S04]  /*3660*/  FMUL R0, R0, R43 ;  /* 0x0000002b00007220 */ /* 0x000fc80000400000 */
[----:B------:R-:W-:-:S05]  /*3670*/  FFMA R0, R39, R42, R0 ;  /* 0x0000002a27007223 */ /* 0x000fca0000000000 */
[----:B------:R-:W-:-:S05]  /*3680*/  F2FP.F16.F32.PACK_AB R0, RZ, R0 ;  /* 0x00000000ff00723e */ /* 0x000fca00000000ff */
[----:B------:R0:W-:Y:S01]  /*3690*/  STG.E.U16 desc[UR36][R10.64+0x32], R0 ;  /* 0x000032000a007986 */ /* 0x0001e2000c101524 */
[----:B------:R-:W-:Y:S05]  /*36a0*/  BRA `(.L_x_67) ;  /* 0x0000000400387947 */ /* 0x000fea0003800000 */
.L_x_38:
[----:B------:R-:W-:Y:S01]  /*36b0*/  ISETP.GT.AND P2, PT, R3, 0x1, PT ;  /* 0x000000010300780c */ /* 0x000fe20003f44270 */
[----:B------:R-:W-:Y:S01]  /*36c0*/  ULDC.64 UR4, c[0x0][0x5c0] ;  /* 0x0001700000047ab9 */ /* 0x000fe20000000a00 */
[-C--:B------:R-:W-:Y:S01]  /*36d0*/  FMUL R24, R24, R42.reuse ;  /* 0x0000002a18187220 */ /* 0x080fe20000400000 */
[----:B------:R-:W-:Y:S01]  /*36e0*/  LEA R4, P4, R52, UR4, 0x1 ;  /* 0x0000000434047c11 */ /* 0x000fe2000f8808ff */
[-C--:B------:R-:W-:Y:S01]  /*36f0*/  FMUL R25, R25, R42.reuse ;  /* 0x0000002a19197220 */ /* 0x080fe20000400000 */
[----:B------:R-:W-:Y:S01]  /*3700*/  ISETP.GT.AND P0, PT, R0, RZ, P2 ;  /* 0x000000ff0000720c */ /* 0x000fe20001704270 */
[----:B------:R-:W-:Y:S01]  /*3710*/  FMUL R26, R26, R42 ;  /* 0x0000002a1a1a7220 */ /* 0x000fe20000400000 */
[----:B------:R-:W-:Y:S01]  /*3720*/  F2FP.F16.F32.PACK_AB R24, RZ, R24 ;  /* 0x00000018ff18723e */ /* 0x000fe200000000ff */
[-C--:B------:R-:W-:Y:S01]  /*3730*/  FMUL R27, R27, R42.reuse ;  /* 0x0000002a1b1b7220 */ /* 0x080fe20000400000 */
[----:B------:R-:W-:Y:S01]  /*3740*/  LEA.HI.X R5, R52, UR5, R65, 0x1, P4 ;  /* 0x0000000534057c11 */ /* 0x000fe2000a0f0c41 */
[-C--:B------:R-:W-:Y:S01]  /*3750*/  FMUL R28, R28, R42.reuse ;  /* 0x0000002a1c1c7220 */ /* 0x080fe20000400000 */
[----:B------:R-:W-:Y:S01]  /*3760*/  ISETP.GT.AND P4, PT, R3, 0x8, PT ;  /* 0x000000080300780c */ /* 0x000fe20003f84270 */
[-C--:B------:R-:W-:Y:S01]  /*3770*/  FMUL R29, R29, R42.reuse ;  /* 0x0000002a1d1d7220 */ /* 0x080fe20000400000 */
[C---:B------:R-:W-:Y:S01]  /*3780*/  ISETP.GT.AND P1, PT, R0.reuse, 0x8, P1 ;  /* 0x000000080000780c */ /* 0x040fe20000f24270 */
[----:B------:R-:W-:Y:S01]  /*3790*/  @P3 STG.E.U16 desc[UR36][R4.64], R24 ;  /* 0x0000001804003986 */ /* 0x000fe2000c101524 */
[----:B------:R-:W-:Y:S01]  /*37a0*/  ISETP.GT.AND P2, PT, R0, 0x8, P2 ;  /* 0x000000080000780c */ /* 0x000fe20001744270 */
[-C--:B------:R-:W-:Y:S01]  /*37b0*/  FMUL R30, R30, R42.reuse ;  /* 0x0000002a1e1e7220 */ /* 0x080fe20000400000 */
[----:B------:R-:W-:Y:S01]  /*37c0*/  F2FP.F16.F32.PACK_AB R25, RZ, R25 ;  /* 0x00000019ff19723e */ /* 0x000fe200000000ff */
[-C--:B------:R-:W-:Y:S01]  /*37d0*/  FMUL R31, R31, R42.reuse ;  /* 0x0000002a1f1f7220 */ /* 0x080fe20000400000 */
[----:B------:R-:W-:Y:S01]  /*37e0*/  ISETP.GT.AND P5, PT, R0, RZ, P4 ;  /* 0x000000ff0000720c */ /* 0x000fe200027a4270 */
[----:B------:R-:W-:Y:S01]  /*37f0*/  FMUL R32, R32, R42 ;  /* 0x0000002a20207220 */ /* 0x000fe20000400000 */
[C---:B------:R-:W-:Y:S01]  /*3800*/  SHF.L.U64.HI R59, R58.reuse, 0x4, R59 ;  /* 0x000000043a3b7819 */ /* 0x040fe2000001023b */
[----:B------:R-:W-:Y:S01]  /*3810*/  @P0 STG.E.U16 desc[UR36][R4.64+0x2], R25 ;  /* 0x0000021904000986 */ /* 0x000fe2000c101524 */
[----:B------:R-:W-:Y:S01]  /*3820*/  LEA R6, P3, R58, R4, 0x4 ;  /* 0x000000043a067211 */ /* 0x000fe200078620ff */
[----:B------:R-:W-:Y:S01]  /*3830*/  FMUL R33, R33, R42 ;  /* 0x0000002a21217220 */ /* 0x000fe20000400000 */
[----:B------:R-:W-:Y:S01]  /*3840*/  F2FP.F16.F32.PACK_AB R26, RZ, R26 ;  /* 0x0000001aff1a723e */ /* 0x000fe200000000ff */
[-C--:B------:R-:W-:Y:S01]  /*3850*/  FMUL R34, R34, R42.reuse ;  /* 0x0000002a22227220 */ /* 0x080fe20000400000 */
[----:B------:R-:W-:Y:S01]  /*3860*/  ISETP.GT.AND P0, PT, R3, 0x9, PT ;  /* 0x000000090300780c */ /* 0x000fe20003f04270 */
[----:B------:R-:W-:Y:S01]  /*3870*/  IMAD.X R7, R59, 0x1, R5, P3 ;  /* 0x000000013b077824 */ /* 0x000fe200018e0605 */
[----:B------:R-:W-:Y:S01]  /*3880*/  F2FP.F16.F32.PACK_AB R27, RZ, R27 ;  /* 0x0000001bff1b723e */ /* 0x000fe200000000ff */
[----:B------:R-:W-:Y:S01]  /*3890*/  FMUL R35, R35, R42 ;  /* 0x0000002a23237220 */ /* 0x000fe20000400000 */
[----:B------:R-:W-:Y:S01]  /*38a0*/  F2FP.F16.F32.PACK_AB R28, RZ, R28 ;  /* 0x0000001cff1c723e */ /* 0x000fe200000000ff */
[-C--:B------:R-:W-:Y:S01]  /*38b0*/  FMUL R36, R36, R42.reuse ;  /* 0x0000002a24247220 */ /* 0x080fe20000400000 */
[C---:B------:R-:W-:Y:S01]  /*38c0*/  ISETP.GT.AND P3, PT, R0.reuse, RZ, P0 ;  /* 0x000000ff0000720c */ /* 0x040fe20000764270 */
[----:B------:R-:W-:Y:S01]  /*38d0*/  @P1 STG.E.U16 desc[UR36][R6.64], R26 ;  /* 0x0000001a06001986 */ /* 0x000fe2000c101524 */
[----:B------:R-:W-:Y:S01]  /*38e0*/  ISETP.GT.AND P4, PT, R0, 0x8, P4 ;  /* 0x000000080000780c */ /* 0x000fe20002784270 */
[----:B------:R-:W-:Y:S01]  /*38f0*/  FMUL R37, R37, R42 ;  /* 0x0000002a25257220 */ /* 0x000fe20000400000 */
[----:B------:R-:W-:Y:S01]  /*3900*/  F2FP.F16.F32.PACK_AB R29, RZ, R29 ;  /* 0x0000001dff1d723e */ /* 0x000fe200000000ff */
[----:B------:R-:W-:Y:S01]  /*3910*/  @P2 STG.E.U16 desc[UR36][R6.64+0x2], R27 ;  /* 0x0000021b06002986 */ /* 0x000fe2000c101524 */
[----:B------:R-:W-:Y:S01]  /*3920*/  F2FP.F16.F32.PACK_AB R30, RZ, R30 ;  /* 0x0000001eff1e723e */ /* 0x000fe200000000ff */
[-C--:B------:R-:W-:Y:S01]  /*3930*/  FMUL R38, R38, R42.reuse ;  /* 0x0000002a26267220 */ /* 0x080fe20000400000 */
[----:B------:R-:W-:Y:S01]  /*3940*/  F2FP.F16.F32.PACK_AB R31, RZ, R31 ;  /* 0x0000001fff1f723e */ /* 0x000fe200000000ff */
[----:B------:R-:W-:Y:S01]  /*3950*/  @P5 STG.E.U16 desc[UR36][R4.64+0x10], R28 ;  /* 0x0000101c04005986 */ /* 0x000fe2000c101524 */
[----:B------:R-:W-:Y:S01]  /*3960*/  ISETP.GT.AND P5, PT, R0, 0x8, P0 ;  /* 0x000000080000780c */ /* 0x000fe200007a4270 */
[----:B------:R-:W-:Y:S01]  /*3970*/  FMUL R39, R39, R42 ;  /* 0x0000002a27277220 */ /* 0x000fe20000400000 */
[C---:B------:R-:W-:Y:S01]  /*3980*/  ISETP.GT.AND P2, PT, R3.reuse, 0x11, PT ;  /* 0x000000110300780c */ /* 0x040fe20003f44270 */
[----:B------:R-:W-:Y:S01]  /*3990*/  @P3 STG.E.U16 desc[UR36][R4.64+0x12], R29 ;  /* 0x0000121d04003986 */ /* 0x000fe2000c101524 */
[----:B------:R-:W-:-:S02]  /*39a0*/  ISETP.GT.AND P3, PT, R3, 0x10, PT ;  /* 0x000000100300780c */ /* 0x000fc40003f64270 */
[----:B------:R-:W-:Y:S01]  /*39b0*/  F2FP.F16.F32.PACK_AB R32, RZ, R32 ;  /* 0x00000020ff20723e */ /* 0x000fe200000000ff */
[----:B------:R-:W-:Y:S01]  /*39c0*/  @P4 STG.E.U16 desc[UR36][R6.64+0x10], R30 ;  /* 0x0000101e06004986 */ /* 0x000fe2000c101524 */
[C---:B------:R-:W-:Y:S02]  /*39d0*/  ISETP.GT.AND P4, PT, R0.reuse, RZ, P2 ;  /* 0x000000ff0000720c */ /* 0x040fe40001784270 */
[----:B------:R-:W-:Y:S02]  /*39e0*/  F2FP.F16.F32.PACK_AB R33, RZ, R33 ;  /* 0x00000021ff21723e */ /* 0x000fe400000000ff */
[C---:B------:R-:W-:Y:S01]  /*39f0*/  ISETP.GT.AND P1, PT, R3.reuse, 0x18, PT ;  /* 0x000000180300780c */ /* 0x040fe20003f24270 */
[----:B------:R-:W-:Y:S01]  /*3a00*/  @P5 STG.E.U16 desc[UR36][R6.64+0x12], R31 ;  /* 0x0000121f06005986 */ /* 0x000fe2000c101524 */
[----:B------:R-:W-:Y:S02]  /*3a10*/  ISETP.GT.AND P5, PT, R0, RZ, P3 ;  /* 0x000000ff0000720c */ /* 0x000fe40001fa4270 */
[----:B------:R-:W-:-:S02]  /*3a20*/  ISETP.GT.AND P0, PT, R3, 0x19, PT ;  /* 0x000000190300780c */ /* 0x000fc40003f04270 */
[C---:B------:R-:W-:Y:S02]  /*3a30*/  ISETP.GT.AND P3, PT, R0.reuse, 0x8, P3 ;  /* 0x000000080000780c */ /* 0x040fe40001f64270 */
[C---:B------:R-:W-:Y:S02]  /*3a40*/  ISETP.GT.AND P2, PT, R0.reuse, 0x8, P2 ;  /* 0x000000080000780c */ /* 0x040fe40001744270 */
[----:B------:R-:W-:Y:S02]  /*3a50*/  F2FP.F16.F32.PACK_AB R34, RZ, R34 ;  /* 0x00000022ff22723e */ /* 0x000fe400000000ff */
[----:B------:R-:W-:Y:S02]  /*3a60*/  F2FP.F16.F32.PACK_AB R35, RZ, R35 ;  /* 0x00000023ff23723e */ /* 0x000fe400000000ff */
[----:B------:R-:W-:Y:S01]  /*3a70*/  F2FP.F16.F32.PACK_AB R36, RZ, R36 ;  /* 0x00000024ff24723e */ /* 0x000fe200000000ff */
[----:B------:R-:W-:Y:S01]  /*3a80*/  @P5 STG.E.U16 desc[UR36][R4.64+0x20], R32 ;  /* 0x0000202004005986 */ /* 0x000fe2000c101524 */
[----:B------:R-:W-:-:S02]  /*3a90*/  ISETP.GT.AND P5, PT, R0, RZ, P0 ;  /* 0x000000ff0000720c */ /* 0x000fc400007a4270 */
[C---:B------:R-:W-:Y:S01]  /*3aa0*/  ISETP.GT.AND P0, PT, R0.reuse, 0x8, P0 ;  /* 0x000000080000780c */ /* 0x040fe20000704270 */
[----:B------:R-:W-:Y:S01]  /*3ab0*/  @P4 STG.E.U16 desc[UR36][R4.64+0x22], R33 ;  /* 0x0000222104004986 */ /* 0x000fe2000c101524 */
[C---:B------:R-:W-:Y:S02]  /*3ac0*/  ISETP.GT.AND P4, PT, R0.reuse, RZ, P1 ;  /* 0x000000ff0000720c */ /* 0x040fe40000f84270 */
[----:B------:R-:W-:Y:S01]  /*3ad0*/  ISETP.GT.AND P1, PT, R0, 0x8, P1 ;  /* 0x000000080000780c */ /* 0x000fe20000f24270 */
[----:B------:R-:W-:Y:S01]  /*3ae0*/  @P3 STG.E.U16 desc[UR36][R6.64+0x20], R34 ;  /* 0x0000202206003986 */ /* 0x000fe2000c101524 */
[----:B------:R-:W-:Y:S02]  /*3af0*/  F2FP.F16.F32.PACK_AB R37, RZ, R37 ;  /* 0x00000025ff25723e */ /* 0x000fe400000000ff */
[----:B------:R-:W-:Y:S01]  /*3b00*/  F2FP.F16.F32.PACK_AB R38, RZ, R38 ;  /* 0x00000026ff26723e */ /* 0x000fe200000000ff */
[----:B------:R-:W-:Y:S01]  /*3b10*/  @P2 STG.E.U16 desc[UR36][R6.64+0x22], R35 ;  /* 0x0000222306002986 */ /* 0x000fe2000c101524 */
[----:B------:R-:W-:-:S05]  /*3b20*/  F2FP.F16.F32.PACK_AB R39, RZ, R39 ;  /* 0x00000027ff27723e */ /* 0x000fca00000000ff */
[----:B------:R-:W-:Y:S04]  /*3b30*/  @P4 STG.E.U16 desc[UR36][R4.64+0x30], R36 ;  /* 0x0000302404004986 */ /* 0x000fe8000c101524 */
[----:B------:R0:W-:Y:S02]  /*3b40*/  @P5 STG.E.U16 desc[UR36][R4.64+0x32], R37 ;  /* 0x0000322504005986 */ /* 0x0001e4000c101524 */
[----:B0-----:R-:W-:Y:S02]  /*3b50*/  @P1 IMAD.MOV.U32 R4, RZ, RZ, R6 ;  /* 0x000000ffff041224 */ /* 0x001fe400078e0006 */
[----:B------:R-:W-:-:S05]  /*3b60*/  @P1 IMAD.MOV.U32 R5, RZ, RZ, R7 ;  /* 0x000000ffff051224 */ /* 0x000fca00078e0007 */
[----:B------:R0:W-:Y:S04]  /*3b70*/  @P1 STG.E.U16 desc[UR36][R4.64+0x30], R38 ;  /* 0x0000302604001986 */ /* 0x0001e8000c101524 */
[----:B------:R0:W-:Y:S02]  /*3b80*/  @P0 STG.E.U16 desc[UR36][R6.64+0x32], R39 ;  /* 0x0000322706000986 */ /* 0x0001e4000c101524 */
.L_x_67:
[----:B------:R-:W-:Y:S05]  /*3b90*/  BSYNC B0 ;  /* 0x0000000000007941 */ /* 0x000fea0003800000 */
.L_x_37:
[----:B0-----:R-:W2:Y:S01]  /*3ba0*/  LDL.64 R4, [R1] ;  /* 0x0000000001047983 */ /* 0x001ea20000100a00 */
[----:B------:R-:W-:Y:S01]  /*3bb0*/  ULDC.64 UR4, c[0x0][0x650] ;  /* 0x0001940000047ab9 */ /* 0x000fe20000000a00 */
[----:B------:R0:W-:Y:S01]  /*3bc0*/  SYNCS.ARRIVE.TRANS64.A1T0 RZ, [R50+UR47], RZ ;  /* 0x000000ff32ff79a7 */ /* 0x0001e2000810002f */
[----:B------:R-:W-:Y:S01]  /*3bd0*/  PRMT R0, RZ, 0x7610, R0 ;  /* 0x00007610ff007816 */ /* 0x000fe20000000000 */
[----:B-----5:R-:W-:Y:S02]  /*3be0*/  IMAD.MOV.U32 R19, RZ, RZ, -0x1 ;  /* 0xffffffffff137424 */ /* 0x020fe400078e00ff */
[----:B------:R-:W-:Y:S02]  /*3bf0*/  IMAD.MOV.U32 R22, RZ, RZ, -0x1 ;  /* 0xffffffffff167424 */ /* 0x000fe400078e00ff */
[----:B------:R-:W-:Y:S01]  /*3c00*/  IMAD.MOV.U32 R17, RZ, RZ, -0x1 ;  /* 0xffffffffff117424 */ /* 0x000fe200078e00ff */
[----:B--2---:R-:W-:-:S04]  /*3c10*/  LEA R18, P0, R4, R18, 0x1 ;  /* 0x0000001204127211 */ /* 0x004fc800078008ff */
[----:B------:R-:W-:Y:S02]  /*3c20*/  LEA.HI.X R2, R4, R2, R23, 0x1, P0 ;  /* 0x0000000204027211 */ /* 0x000fe400000f0c17 */
[----:B------:R-:W-:-:S04]  /*3c30*/  ISETP.GE.U32.AND P0, PT, R18, UR4, PT ;  /* 0x0000000412007c0c */ /* 0x000fc8000bf06070 */
[----:B------:R-:W-:-:S13]  /*3c40*/  ISETP.GE.U32.AND.EX P0, PT, R2, UR5, PT, P0 ;  /* 0x0000000502007c0c */ /* 0x000fda000bf06100 */
[----:B0-----:R-:W-:Y:S05]  /*3c50*/  @P0 BRA `(.L_x_68) ;  /* 0x00000004006c0947 */ /* 0x001fea0003800000 */
[----:B------:R-:W0:Y:S01]  /*3c60*/  S2R R12, SR_CTAID.X ;  /* 0x00000000000c7919 */ /* 0x000e220000002500 */
[----:B------:R-:W2:Y:S01]  /*3c70*/  LDC.64 R10, c[0x0][0x628] ;  /* 0x00018a00ff0a7b82 */ /* 0x000ea20000000a00 */
[----:B------:R-:W-:Y:S01]  /*3c80*/  ULDC UR4, c[0x0][0x150] ;  /* 0x0000540000047ab9 */ /* 0x000fe20000000800 */
[----:B-1-34-:R-:W-:Y:S01]  /*3c90*/  IMAD.MOV.U32 R8, RZ, RZ, R18 ;  /* 0x000000ffff087224 */ /* 0x01afe200078e0012 */
[----:B------:R-:W1:Y:S01]  /*3ca0*/  S2R R20, SR_CTAID.Y ;  /* 0x0000000000147919 */ /* 0x000e620000002600 */
[----:B------:R-:W-:-:S04]  /*3cb0*/  IMAD.MOV.U32 R9, RZ, RZ, R2 ;  /* 0x000000ffff097224 */ /* 0x000fc800078e0002 */
[----:B------:R-:W3:Y:S08]  /*3cc0*/  LDC R21, c[0x0][0x144] ;  /* 0x00005100ff157b82 */ /* 0x000ef00000000800 */
[----:B------:R-:W4:Y:S08]  /*3cd0*/  LDC R0, c[0x0][0x630] ;  /* 0x00018c00ff007b82 */ /* 0x000f300000000800 */
[----:B------:R-:W1:Y:S01]  /*3ce0*/  LDC.64 R14, c[0x0][0x620] ;  /* 0x00018800ff0e7b82 */ /* 0x000e620000000a00 */
[----:B--2---:R-:W-:-:S04]  /*3cf0*/  ISETP.NE.U32.AND P0, PT, R10, RZ, PT ;  /* 0x000000ff0a00720c */ /* 0x004fc80003f05070 */
[----:B------:R-:W-:Y:S02]  /*3d00*/  ISETP.NE.AND.EX P0, PT, R11, RZ, PT, P0 ;  /* 0x000000ff0b00720c */ /* 0x000fe40003f05300 */
[----:B0-----:R-:W-:-:S05]  /*3d10*/  I2FP.F32.U32 R3, R12 ;  /* 0x0000000c00037245 */ /* 0x001fca0000201000 */
[----:B------:R-:W-:-:S04]  /*3d20*/  FMUL R3, R3, UR4 ;  /* 0x0000000403037c20 */ /* 0x000fc80008400000 */
[----:B------:R0:W2:Y:S02]  /*3d30*/  F2I.U32.TRUNC.NTZ R19, R3 ;  /* 0x0000000300137305 */ /* 0x0000a4000020f000 */
[----:B---34-:R-:W-:Y:S05]  /*3d40*/  @!P0 BRA `(.L_x_69) ;  /* 0x0000000000288947 */ /* 0x018fea0003800000 */
[----:B0-----:R-:W0:Y:S02]  /*3d50*/  LDC R3, c[0x0][0x634] ;  /* 0x00018d00ff037b82 */ /* 0x001e240000000800 */
        /* <DEDUP_REMOVED lines=9> */
.L_x_69:
[----:B------:R-:W3:Y:S01]  /*3df0*/  LDC.64 R26, c[0x0][0x640] ;  /* 0x00019000ff1a7b82 */ /* 0x000ee20000000a00 */
[-C--:B------:R-:W-:Y:S01]  /*3e00*/  SHF.R.U64 R17, R8, R0.reuse, R9 ;  /* 0x0000000008117219 */ /* 0x080fe20000001209 */
[----:B--2---:R-:W-:Y:S01]  /*3e10*/  IMAD.MOV R7, RZ, RZ, -R19 ;  /* 0x000000ffff077224 */ /* 0x004fe200078e0a13 */
[----:B------:R-:W-:Y:S01]  /*3e20*/  SHF.R.U32.HI R0, RZ, R0, R9 ;  /* 0x00000000ff007219 */ /* 0x000fe20000011609 */
[----:B------:R-:W-:Y:S01]  /*3e30*/  IMAD.MOV.U32 R19, RZ, RZ, R2 ;  /* 0x000000ffff137224 */ /* 0x000fe200078e0002 */
[----:B0-----:R-:W-:Y:S01]  /*3e40*/  IADD3 R3, P0, RZ, -R17, RZ ;  /* 0x80000011ff037210 */ /* 0x001fe20007f1e0ff */
[----:B------:R-:W-:Y:S01]  /*3e50*/  IMAD R22, R21, R7, R12 ;  /* 0x0000000715167224 */ /* 0x000fe200078e020c */
[----:B------:R-:W-:Y:S01]  /*3e60*/  ULDC UR4, c[0x0][0x154] ;  /* 0x0000550000047ab9 */ /* 0x000fe20000000800 */
[----:B------:R-:W0:Y:S01]  /*3e70*/  LDC R6, c[0x0][0x618] ;  /* 0x00018600ff067b82 */ /* 0x000e220000000800 */
[----:B------:R-:W-:Y:S02]  /*3e80*/  IMAD.MOV.U32 R7, RZ, RZ, 0x1 ;  /* 0x00000001ff077424 */ /* 0x000fe400078e00ff */
[----:B------:R-:W-:-:S04]  /*3e90*/  IMAD.X R5, RZ, RZ, ~R0, P0 ;  /* 0x000000ffff057224 */ /* 0x000fc800000e0e00 */
[-C--:B-1----:R-:W-:Y:S01]  /*3ea0*/  IMAD R0, R5, R14.reuse, RZ ;  /* 0x0000000e05007224 */ /* 0x082fe200078e02ff */
[----:B------:R-:W1:Y:S01]  /*3eb0*/  LDC R8, c[0x0][0x608] ;  /* 0x00018200ff087b82 */ /* 0x000e620000000800 */
[----:B------:R-:W-:-:S04]  /*3ec0*/  IMAD.WIDE.U32 R4, R3, R14, R18 ;  /* 0x0000000e03047225 */ /* 0x000fc800078e0012 */
[----:B------:R-:W-:Y:S01]  /*3ed0*/  IMAD R3, R3, R15, R0 ;  /* 0x0000000f03037224 */ /* 0x000fe200078e0200 */
[----:B------:R-:W-:Y:S02]  /*3ee0*/  I2FP.F32.U32 R0, R20 ;  /* 0x0000001400007245 */ /* 0x000fe40000201000 */
[----:B------:R-:W2:Y:S01]  /*3ef0*/  LDC R24, c[0x0][0x658] ;  /* 0x00019600ff187b82 */ /* 0x000ea20000000800 */
[----:B------:R-:W-:Y:S01]  /*3f00*/  IMAD.IADD R3, R5, 0x1, R3 ;  /* 0x0000000105037824 */ /* 0x000fe200078e0203 */
[----:B---3--:R-:W-:Y:S01]  /*3f10*/  ISETP.NE.U32.AND P0, PT, R26, RZ, PT ;  /* 0x000000ff1a00720c */ /* 0x008fe20003f05070 */
[----:B------:R-:W-:Y:S01]  /*3f20*/  FMUL R0, R0, UR4 ;  /* 0x0000000400007c20 */ /* 0x000fe20008400000 */
[----:B------:R-:W-:Y:S02]  /*3f30*/  IMAD.MOV.U32 R5, RZ, RZ, -0x1 ;  /* 0xffffffffff057424 */ /* 0x000fe400078e00ff */
[----:B------:R-:W-:Y:S01]  /*3f40*/  ISETP.NE.AND.EX P0, PT, R27, RZ, PT, P0 ;  /* 0x000000ff1b00720c */ /* 0x000fe20003f05300 */
[----:B------:R3:W4:Y:S01]  /*3f50*/  F2I.U32.TRUNC.NTZ R13, R0 ;  /* 0x00000000000d7305 */ /* 0x000722000020f000 */
[----:B------:R-:W3:Y:S01]  /*3f60*/  LDC R15, c[0x0][0x148] ;  /* 0x00005200ff0f7b82 */ /* 0x000ee20000000800 */
[----:B0-----:R-:W-:-:S02]  /*3f70*/  SHF.R.U64 R12, R4, R6, R3 ;  /* 0x00000006040c7219 */ /* 0x001fc40000001203 */
[----:B------:R-:W-:-:S05]  /*3f80*/  SHF.R.U32.HI R3, RZ, R6, R3 ;  /* 0x00000006ff037219 */ /* 0x000fca0000011603 */
[----:B------:R-:W0:Y:S01]  /*3f90*/  LDC R21, c[0x0][0x600] ;  /* 0x00018000ff157b82 */ /* 0x000e220000000800 */
[-CC-:B-1----:R-:W-:Y:S02]  /*3fa0*/  SHF.R.U64 R10, R12, R8.reuse, R3.reuse ;  /* 0x000000080c0a7219 */ /* 0x182fe40000001203 */
[----:B------:R-:W-:-:S05]  /*3fb0*/  SHF.R.U32.HI R3, RZ, R8, R3 ;  /* 0x00000008ff037219 */ /* 0x000fca0000011603 */
[----:B------:R-:W1:Y:S01]  /*3fc0*/  LDC R25, c[0x0][0x648] ;  /* 0x00019200ff197b82 */ /* 0x000e620000000800 */
[-C--:B--2---:R-:W-:Y:S02]  /*3fd0*/  SHF.L.U32 R4, R5, R24.reuse, RZ ;  /* 0x0000001805047219 */ /* 0x084fe400000006ff */
[-CC-:B------:R-:W-:Y:S02]  /*3fe0*/  SHF.R.U64 R14, R10, R24.reuse, R3.reuse ;  /* 0x000000180a0e7219 */ /* 0x180fe40000001203 */
[----:B------:R-:W-:Y:S02]  /*3ff0*/  SHF.R.U32.HI R5, RZ, R24, R3 ;  /* 0x00000018ff057219 */ /* 0x000fe40000011603 */
[----:B------:R-:W-:Y:S01]  /*4000*/  LOP3.LUT R19, RZ, R4, RZ, 0x33, !PT ;  /* 0x00000004ff137212 */ /* 0x000fe200078e33ff */
[----:B------:R-:W2:Y:S01]  /*4010*/  LDC R28, c[0x0][0x638] ;  /* 0x00018e00ff1c7b82 */ /* 0x000ea20000000800 */
[----:B------:R-:W-:Y:S01]  /*4020*/  SHF.L.U32 R24, R7, R24, RZ ;  /* 0x0000001807187219 */ /* 0x000fe200000006ff */
[----:B------:R-:W-:-:S06]  /*4030*/  IMAD.MOV.U32 R4, RZ, RZ, R14 ;  /* 0x000000ffff047224 */ /* 0x000fcc00078e000e */
[----:B------:R-:W0:Y:S01]  /*4040*/  LDC R29, c[0x0][0x610] ;  /* 0x00018400ff1d7b82 */ /* 0x000e220000000800 */
[----:B----4-:R-:W-:Y:S05]  /*4050*/  @!P0 BRA `(.L_x_70) ;  /* 0x0000000000288947 */ /* 0x010fea0003800000 */
        /* <DEDUP_REMOVED lines=10> */
.L_x_70:
[----:B------:R-:W4:Y:S01]  /*4100*/  LDC R3, c[0x0][0x65c] ;  /* 0x00019700ff037b82 */ /* 0x000f220000000800 */
[----:B-1-3--:R-:W-:Y:S01]  /*4110*/  SHF.R.U64 R0, R4, R25, R5 ;  /* 0x0000001904007219 */ /* 0x00afe20000001205 */
[----:B0-----:R-:W-:Y:S01]  /*4120*/  VIADD R5, R21, 0xffffffff ;  /* 0xffffffff15057836 */ /* 0x001fe20000000000 */
[----:B------:R-:W-:Y:S01]  /*4130*/  LOP3.LUT R19, R10, R19, RZ, 0xc0, !PT ;  /* 0x000000130a137212 */ /* 0x000fe200078ec0ff */
[----:B------:R-:W-:-:S03]  /*4140*/  IMAD.MOV R13, RZ, RZ, -R13 ;  /* 0x000000ffff0d7224 */ /* 0x000fc600078e0a0d */
[----:B------:R-:W-:Y:S01]  /*4150*/  LOP3.LUT R5, R12, R5, RZ, 0xc0, !PT ;  /* 0x000000050c057212 */ /* 0x000fe200078ec0ff */
[----:B------:R-:W-:Y:S01]  /*4160*/  IMAD R19, R24, R0, R19 ;  /* 0x0000000018137224 */ /* 0x000fe200078e0213 */
[----:B----4-:R-:W-:Y:S01]  /*4170*/  ISETP.NE.AND P0, PT, R3, 0x1, PT ;  /* 0x000000010300780c */ /* 0x010fe20003f05270 */
[----:B------:R-:W-:-:S04]  /*4180*/  IMAD.MOV R3, RZ, RZ, -R0 ;  /* 0x000000ffff037224 */ /* 0x000fc800078e0a00 */
[----:B--2---:R-:W-:Y:S02]  /*4190*/  IMAD R0, R3, R28, R14 ;  /* 0x0000001c03007224 */ /* 0x004fe400078e020e */
[----:B------:R-:W-:Y:S02]  /*41a0*/  IMAD.MOV.U32 R3, RZ, RZ, 0x1 ;  /* 0x00000001ff037424 */ /* 0x000fe400078e00ff */
[----:B------:R-:W-:-:S03]  /*41b0*/  IMAD R4, R0, R21, R5 ;  /* 0x0000001500047224 */ /* 0x000fc600078e0205 */
[----:B------:R-:W-:Y:S01]  /*41c0*/  PRMT R0, R3, 0x7610, R0 ;  /* 0x0000761003007816 */ /* 0x000fe20000000000 */
[----:B------:R-:W-:-:S04]  /*41d0*/  @P0 IMAD R22, R15, R13, R20 ;  /* 0x0000000d0f160224 */ /* 0x000fc800078e0214 */
[----:B------:R-:W-:-:S05]  /*41e0*/  IMAD R19, R19, R29, R22 ;  /* 0x0000001d13137224 */ /* 0x000fca00078e0216 */
[----:B------:R-:W-:Y:S02]  /*41f0*/  SEL R22, R4, R19, !P0 ;  /* 0x0000001304167207 */ /* 0x000fe40004000000 */
[----:B------:R-:W-:-:S07]  /*4200*/  SEL R19, R19, R4, !P0 ;  /* 0x0000000413137207 */ /* 0x000fce0004000000 */
.L_x_68:
[----:B------:R-:W-:Y:S02]  /*4210*/  LOP3.LUT P0, RZ, R0, 0xff, RZ, 0xc0, !PT ;  /* 0x000000ff00ff7812 */ /* 0x000fe4000780c0ff */
[----:B------:R-:W-:-:S11]  /*4220*/  LOP3.LUT R55, R55, 0x1, RZ, 0x3c, !PT ;  /* 0x0000000137377812 */ /* 0x000fd600078e3cff */
[----:B------:R-:W-:Y:S05]  /*4230*/  @P0 BRA `(.L_x_71) ;  /* 0xffffffdc00740947 */ /* 0x000fea000383ffff */
[----:B------:R-:W-:Y:S05]  /*4240*/  EXIT ;  /* 0x000000000000794d */ /* 0x000fea0003800000 */
.L_x_18:
[----:B------:R-:W-:-:S08]  /*4250*/  ISETP.NE.AND P0, PT, R5, RZ, PT ;  /* 0x000000ff0500720c */ /* 0x000fd00003f05270 */
[----:B0-----:R-:W0:-:S00]  /*4260*/  USETMAXREG.DEALLOC.CTAPOOL 0x28 ;  /* 0x00000028000079c8 */ /* 0x001e0000080e0500 */
[----:B------:R-:W-:Y:S05]  /*4270*/  @P0 EXIT ;  /* 0x000000000000094d */ /* 0x000fea0003800000 */
[----:B0-----:R-:W-:Y:S01]  /*4280*/  LOP3.LUT P0, RZ, R8, 0xff, RZ, 0xc0, !PT ;  /* 0x000000ff08ff7812 */ /* 0x001fe2000780c0ff */
[----:B------:R-:W-:Y:S02]  /*4290*/  IMAD.MOV.U32 R0, RZ, RZ, 0x1 ;  /* 0x00000001ff007424 */ /* 0x000fe400078e00ff */
[----:B------:R-:W-:-:S10]  /*42a0*/  IMAD.MOV.U32 R9, RZ, RZ, RZ ;  /* 0x000000ffff097224 */ /* 0x000fd400078e00ff */
[----:B------:R-:W-:Y:S05]  /*42b0*/  @!P0 BRA `(.L_x_72) ;  /* 0x0000000c00388947 */ /* 0x000fea0003800000 */
[----:B------:R-:W0:Y:S01]  /*42c0*/  S2R R8, SR_CgaCtaId ;  /* 0x0000000000087919 */ /* 0x000e220000008800 */
[----:B------:R-:W-:Y:S01]  /*42d0*/  LOP3.LUT P0, RZ, R4, 0x1f, RZ, 0xc0, !PT ;  /* 0x0000001f04ff7812 */ /* 0x000fe2000780c0ff */
[----:B------:R-:W-:Y:S01]  /*42e0*/  ULDC UR5, c[0x0][0x658] ;  /* 0x0001960000057ab9 */ /* 0x000fe20000000800 */
[----:B------:R-:W-:Y:S01]  /*42f0*/  UMOV UR6, 0xffffffff ;  /* 0xffffffff00067882 */ /* 0x000fe20000000000 */
[----:B------:R-:W-:Y:S01]  /*4300*/  BSSY B0, `(.L_x_72) ;  /* 0x00000c9000007945 */ /* 0x000fe20003800000 */
[C---:B------:R-:W-:Y:S01]  /*4310*/  ISETP.NE.AND P2, PT, R3.reuse, RZ, PT ;  /* 0x000000ff0300720c */ /* 0x040fe20003f45270 */
[----:B------:R-:W-:Y:S01]  /*4320*/  USHF.L.U32 UR6, UR6, UR5, URZ ;  /* 0x0000000506067299 */ /* 0x000fe2000800063f */
[----:B------:R-:W-:Y:S01]  /*4330*/  ISETP.NE.OR P0, PT, R3, RZ, !P0 ;  /* 0x000000ff0300720c */ /* 0x000fe20004705670 */
[----:B------:R-:W-:Y:S01]  /*4340*/  IMAD.MOV.U32 R10, RZ, RZ, 0x1 ;  /* 0x00000001ff0a7424 */ /* 0x000fe200078e00ff */
[----:B------:R-:W-:Y:S01]  /*4350*/  LOP3.LUT R3, R16, 0x2, RZ, 0xfc, !PT ;  /* 0x0000000210037812 */ /* 0x000fe200078efcff */
[----:B------:R-:W-:Y:S01]  /*4360*/  IMAD.MOV.U32 R0, RZ, RZ, 0x1 ;  /* 0x00000001ff007424 */ /* 0x000fe200078e00ff */
[----:B------:R-:W-:Y:S01]  /*4370*/  ULDC UR4, c[0x0][0x600] ;  /* 0x0001800000047ab9 */ /* 0x000fe20000000800 */
[----:B------:R-:W-:Y:S01]  /*4380*/  IMAD.MOV.U32 R9, RZ, RZ, RZ ;  /* 0x000000ffff097224 */ /* 0x000fe200078e00ff */
[----:B------:R-:W-:Y:S01]  /*4390*/  UMOV UR7, 0x1 ;  /* 0x0000000100077882 */ /* 0x000fe20000000000 */
[----:B------:R-:W-:-:S02]  /*43a0*/  UIADD3 UR19, UR40, 0x1, URZ ;  /* 0x0000000128137890 */ /* 0x000fc4000fffe03f */
[----:B------:R-:W-:Y:S02]  /*43b0*/  UIADD3 UR15, UR4, -0x1, URZ ;  /* 0xffffffff040f7890 */ /* 0x000fe4000fffe03f */
[----:B------:R-:W-:Y:S02]  /*43c0*/  USHF.L.U32 UR17, UR7, UR5, URZ ;  /* 0x0000000507117299 */ /* 0x000fe4000800063f */
[----:B------:R-:W-:Y:S01]  /*43d0*/  ULOP3.LUT UR16, URZ, UR6, URZ, 0x33, !UPT ;  /* 0x000000063f107292 */ /* 0x000fe2000f8e333f */
[----:B------:R-:W-:Y:S01]  /*43e0*/  ULDC.64 UR20, c[0x0][0x198] ;  /* 0x0000660000147ab9 */ /* 0x000fe20000000a00 */
[C---:B0-----:R-:W-:Y:S02]  /*43f0*/  IMAD.SHL.U32 R11, R8.reuse, 0x10, RZ ;  /* 0x00000010080b7824 */ /* 0x041fe400078e00ff */
[----:B------:R-:W-:-:S03]  /*4400*/  IMAD.SHL.U32 R8, R8, 0x100, RZ ;  /* 0x0000010008087824 */ /* 0x000fc600078e00ff */
[----:B------:R-:W-:Y:S02]  /*4410*/  LOP3.LUT R11, R11, 0x10, RZ, 0xc0, !PT ;  /* 0x000000100b0b7812 */ /* 0x000fe400078ec0ff */
[----:B------:R-:W-:-:S07]  /*4420*/  LOP3.LUT R8, R8, 0x100, RZ, 0xc0, !PT ;  /* 0x0000010008087812 */ /* 0x000fce00078ec0ff */
.L_x_84:
[----:B------:R-:W-:-:S03]  /*4430*/  UMOV UR4, 0xffffffff ;  /* 0xffffffff00047882 */ /* 0x000fc60000000000 */
[----:B------:R-:W-:Y:S05]  /*4440*/  BRA.DIV UR4, `(.L_x_73) ;  /* 0x00000012040c7947 */ /* 0x000fea000b800000 */
[----:B------:R-:W-:-:S13]  /*4450*/  ELECT P6, URZ, PT ;  /* 0x00000000003f782f */ /* 0x000fda00038c0000 */
.L_x_98:
[----:B------:R-:W0:Y:S01]  /*4460*/  LDC R4, c[0x0][0x28c] ;  /* 0x0000a300ff047b82 */ /* 0x000e220000000800 */
[----:B------:R-:W-:Y:S01]  /*4470*/  BSSY B1, `(.L_x_74) ;  /* 0x0000039000017945 */ /* 0x000fe20003800000 */
[----:B0-----:R-:W-:-:S13]  /*4480*/  ISETP.LT.OR P6, PT, R4, 0x1, !P6 ;  /* 0x000000010400780c */ /* 0x001fda00077c1670 */
[----:B------:R-:W-:Y:S05]  /*4490*/  @P6 BRA `(.L_x_75) ;  /* 0x0000000000d86947 */ /* 0x000fea0003800000 */
[----:B------:R-:W-:Y:S02]  /*44a0*/  IMAD R22, R22, 0x20, R11 ;  /* 0x0000002016167824 */ /* 0x000fe400078e020b */
[----:B------:R-:W-:Y:S02]  /*44b0*/  IMAD.SHL.U32 R19, R19, 0x40, RZ ;  /* 0x0000004013137824 */ /* 0x000fe400078e00ff */
[----:B------:R-:W-:Y:S02]  /*44c0*/  IMAD.MOV.U32 R14, RZ, RZ, RZ ;  /* 0x000000ffff0e7224 */ /* 0x000fe400078e00ff */
[----:B------:R-:W-:Y:S02]  /*44d0*/  IMAD.U32 R15, RZ, RZ, UR19 ;  /* 0x00000013ff0f7e24 */ /* 0x000fe4000f8e00ff */
[----:B------:R-:W-:Y:S02]  /*44e0*/  IMAD.MOV.U32 R4, RZ, RZ, R0 ;  /* 0x000000ffff047224 */ /* 0x000fe400078e0000 */
[----:B------:R-:W-:-:S07]  /*44f0*/  IMAD.MOV.U32 R5, RZ, RZ, R9 ;  /* 0x000000ffff057224 */ /* 0x000fce00078e0009 */
.L_x_79:
[----:B------:R-:W0:Y:S01]  /*4500*/  S2R R7, SR_CgaCtaId ;  /* 0x0000000000077919 */ /* 0x000e220000008800 */
[----:B------:R-:W-:-:S04]  /*4510*/  MOV R6, 0x400 ;  /* 0x0000040000067802 */ /* 0x000fc80000000f00 */
[----:B0-----:R-:W-:Y:S02]  /*4520*/  LEA R12, R7, R6, 0x18 ;  /* 0x00000006070c7211 */ /* 0x001fe400078ec0ff */
[----:B------:R-:W-:Y:S01]  /*4530*/  SHF.L.U32 R6, R4, 0x1f, RZ ;  /* 0x0000001f04067819 */ /* 0x000fe200000006ff */
[----:B------:R-:W0:Y:S02]  /*4540*/  @!P2 LDC R7, c[0x0][0x500] ;  /* 0x00014000ff07ab82 */ /* 0x000e240000000800 */
[----:B------:R-:W-:-:S04]  /*4550*/  IMAD R13, R5, 0x8, R12 ;  /* 0x00000008050d7824 */ /* 0x000fc800078e020c */
[----:B------:R-:W1:Y:S02]  /*4560*/  SYNCS.PHASECHK.TRANS64.TRYWAIT P1, [R13+URZ+0x258], R6 ;  /* 0x000258060d0075a7 */ /* 0x000e64000802017f */
[----:B-1----:R-:W-:Y:S05]  /*4570*/  @!P1 BRA `(.L_x_76) ;  /* 0x0000000c00e09947 */ /* 0x002fea0003800000 */
.L_x_99:
[----:B-1----:R-:W-:Y:S01]  /*4580*/  PRMT R6, R3, 0x9910, RZ ;  /* 0x0000991003067816 */ /* 0x002fe200000000ff */
[----:B0-----:R0:W-:Y:S03]  /*4590*/  @!P2 SYNCS.ARRIVE.TRANS64 RZ, [R13+URZ], R7 ;  /* 0x000000070dffa9a7 */ /* 0x0011e6000800003f */
[----:B------:R-:W-:-:S13]  /*45a0*/  ISETP.NE.AND P1, PT, R6, 0x2, PT ;  /* 0x000000020600780c */ /* 0x000fda0003f25270 */
[----:B0-----:R-:W-:Y:S05]  /*45b0*/  @P1 BRA `(.L_x_77) ;  /* 0x0000000000041947 */ /* 0x001fea0003800000 */
[----:B------:R-:W-:Y:S01]  /*45c0*/  BPT.TRAP 0x1 ;  /* 0x000000040000795c */ /* 0x000fe20000300000 */
.L_x_77:
[----:B------:R-:W-:Y:S05]  /*45d0*/  @P0 BRA `(.L_x_78) ;  /* 0x0000000000040947 */ /* 0x000fea0003800000 */
[----:B------:R-:W-:Y:S01]  /*45e0*/  BPT.TRAP 0x1 ;  /* 0x000000040000795c */ /* 0x000fe20000300000 */
.L_x_78:
[----:B------:R-:W-:Y:S01]  /*45f0*/  IMAD R6, R5, 0x200, R8 ;  /* 0x0000020005067824 */ /* 0x000fe200078e0208 */
[----:B------:R-:W-:Y:S01]  /*4600*/  R2UR UR9, R13 ;  /* 0x000000000d0972ca */ /* 0x000fe200000e0000 */
[--C-:B------:R-:W-:Y:S01]  /*4610*/  IMAD R7, R5, 0x800, R12.reuse ;  /* 0x0000080005077824 */ /* 0x100fe200078e020c */
[----:B------:R-:W-:Y:S01]  /*4620*/  UIADD3 UR4, UP0, UR20, 0xf0, URZ ;  /* 0x000000f014047890 */ /* 0x000fe2000ff1e03f */
[----:B------:R-:W-:Y:S01]  /*4630*/  IMAD R6, R6, 0x2, R12 ;  /* 0x0000000206067824 */ /* 0x000fe200078e020c */
[----:B------:R-:W-:Y:S01]  /*4640*/  R2UR UR11, R19 ;  /* 0x00000000130b72ca */ /* 0x000fe200000e0000 */
[----:B------:R-:W-:Y:S01]  /*4650*/  VIADD R15, R15, 0xffffffff ;  /* 0xffffffff0f0f7836 */ /* 0x000fe20000000000 */
[----:B------:R-:W-:Y:S01]  /*4660*/  R2UR UR5, R7 ;  /* 0x00000000070572ca */ /* 0x000fe200000e0000 */
[----:B------:R-:W-:Y:S01]  /*4670*/  UIADD3 UR22, UP1, UR20, 0x1f0, URZ ;  /* 0x000001f014167890 */ /* 0x000fe2000ff3e03f */
[----:B------:R-:W-:Y:S01]  /*4680*/  R2UR UR8, R6 ;  /* 0x00000000060872ca */ /* 0x000fe200000e0000 */
[----:B------:R-:W-:Y:S01]  /*4690*/  VIADD R5, R5, 0x1 ;  /* 0x0000000105057836 */ /* 0x000fe20000000000 */
[----:B------:R-:W-:Y:S01]  /*46a0*/  R2UR UR10, R14 ;  /* 0x000000000e0a72ca */ /* 0x000fe200000e0000 */
[----:B------:R-:W-:Y:S01]  /*46b0*/  UIADD3.X UR23, URZ, UR21, URZ, UP1, !UPT ;  /* 0x000000153f177290 */ /* 0x000fe20008ffe43f */
[----:B------:R-:W-:Y:S01]  /*46c0*/  R2UR UR12, R17 ;  /* 0x00000000110c72ca */ /* 0x000fe200000e0000 */
[----:B------:R-:W-:Y:S01]  /*46d0*/  UMOV UR6, 0x0 ;  /* 0x0000000000067882 */ /* 0x000fe20000000000 */
[----:B------:R-:W-:Y:S01]  /*46e0*/  R2UR UR18, R22 ;  /* 0x00000000161272ca */ /* 0x000fe200000e0000 */
[----:B------:R-:W-:Y:S01]  /*46f0*/  UMOV UR7, 0x10000000 ;  /* 0x1000000000077882 */ /* 0x000fe20000000000 */
[----:B------:R-:W-:Y:S01]  /*4700*/  ISETP.GT.AND P3, PT, R15, 0x1, PT ;  /* 0x000000010f00780c */ /* 0x000fe20003f64270 */
[----:B------:R-:W-:Y:S01]  /*4710*/  UMOV UR24, 0x30000 ;  /* 0x0003000000187882 */ /* 0x000fe20000000000 */
[C---:B------:R-:W-:Y:S01]  /*4720*/  ISETP.NE.AND P1, PT, R5.reuse, 0x4b, PT ;  /* 0x0000004b0500780c */ /* 0x040fe20003f25270 */
[----:B------:R-:W-:Y:S01]  /*4730*/  UIADD3 UR13, UR5, 0x580, URZ ;  /* 0x00000580050d7890 */ /* 0x000fe2000fffe03f */
[----:B------:R-:W-:Y:S01]  /*4740*/  VIADD R14, R14, 0x10 ;  /* 0x000000100e0e7836 */ /* 0x000fe20000000000 */
[----:B------:R-:W-:Y:S01]  /*4750*/  UIADD3.X UR5, URZ, UR21, URZ, UP0, !UPT ;  /* 0x000000153f057290 */ /* 0x000fe200087fe43f */
[----:B------:R-:W-:Y:S01]  /*4760*/  SEL R7, RZ, 0x1, P1 ;  /* 0x00000001ff077807 */ /* 0x000fe20000800000 */
[----:B------:R-:W-:Y:S01]  /*4770*/  UIADD3 UR14, UR8, 0x25d80, URZ ;  /* 0x00025d80080e7890 */ /* 0x000fe2000fffe03f */
[----:B------:R-:W-:-:S02]  /*4780*/  SEL R5, R5, RZ, P1 ;  /* 0x000000ff05057207 */ /* 0x000fc40000800000 */
[----:B------:R-:W-:Y:S01]  /*4790*/  UMOV UR8, UR13 ;  /* 0x0000000d00087c82 */ /* 0x000fe20008000000 */
[----:B------:R-:W-:-:S03]  /*47a0*/  LOP3.LUT R4, R4, R7, RZ, 0x3c, !PT ;  /* 0x0000000704047212 */ /* 0x000fc600078e3cff */
[----:B------:R0:W-:Y:S02]  /*47b0*/  UTMALDG.3D [UR8], [UR4], desc[UR6] ;  /* 0x00000608040075b4 */ /* 0x0001e40008011000 */
[----:B0-----:R-:W-:Y:S01]  /*47c0*/  UMOV UR8, UR14 ;  /* 0x0000000e00087c82 */ /* 0x001fe20008000000 */
[----:B------:R-:W-:Y:S02]  /*47d0*/  UMOV UR11, UR18 ;  /* 0x00000012000b7c82 */ /* 0x000fe40008000000 */
[----:B------:R0:W-:Y:S02]  /*47e0*/  UTMALDG.3D.MULTICAST [UR8], [UR22], UR24, desc[UR6] ;  /* 0x00000608160073b4 */ /* 0x0001e40008011818 */
[----:B0-----:R-:W-:Y:S05]  /*47f0*/  @P3 BRA `(.L_x_79) ;  /* 0xfffffffc00403947 */ /* 0x001fea000383ffff */
.L_x_75:
[----:B------:R-:W-:Y:S05]  /*4800*/  BSYNC B1 ;  /* 0x0000000000017941 */ /* 0x000fea0003800000 */
.L_x_74:
[----:B------:R-:W2:Y:S01]  /*4810*/  LDL.64 R12, [R1] ;  /* 0x00000000010c7983 */ /* 0x000ea20000100a00 */
[----:B------:R-:W-:Y:S01]  /*4820*/  LOP3.LUT P4, RZ, R10, 0xff, RZ, 0xc0, !PT ;  /* 0x000000ff0aff7812 */ /* 0x000fe2000788c0ff */
[----:B------:R-:W-:Y:S01]  /*4830*/  VIADD R6, R9, UR40 ;  /* 0x0000002809067c36 */ /* 0x000fe20008000000 */
[----:B------:R-:W-:Y:S01]  /*4840*/  ULDC.64 UR4, c[0x0][0x650] ;  /* 0x0001940000047ab9 */ /* 0x000fe20000000a00 */
[----:B------:R-:W-:Y:S01]  /*4850*/  IMAD.U32 R9, RZ, RZ, UR40 ;  /* 0x00000028ff097e24 */ /* 0x000fe2000f8e00ff */
[----:B------:R-:W-:Y:S01]  /*4860*/  UISETP.GE.U32.AND UP0, UPT, UR40, 0x4b, UPT ;  /* 0x0000004b2800788c */ /* 0x000fe2000bf06070 */
[----:B------:R-:W-:Y:S01]  /*4870*/  BSSY B1, `(.L_x_80) ;  /* 0x000006f000017945 */ /* 0x000fe20003800000 */
[----:B------:R-:W-:Y:S01]  /*4880*/  ISETP.GT.U32.AND P1, PT, R6, 0x4a, PT ;  /* 0x0000004a0600780c */ /* 0x000fe20003f24070 */
[----:B------:R-:W-:Y:S01]  /*4890*/  IMAD.MOV.U32 R19, RZ, RZ, -0x1 ;  /* 0xffffffffff137424 */ /* 0x000fe200078e00ff */
[----:B------:R-:W-:Y:S01]  /*48a0*/  PRMT R10, RZ, 0x7610, R10 ;  /* 0x00007610ff0a7816 */ /* 0x000fe2000000000a */
[----:B------:R-:W-:Y:S01]  /*48b0*/  IMAD.MOV.U32 R22, RZ, RZ, -0x1 ;  /* 0xffffffffff167424 */ /* 0x000fe200078e00ff */
[----:B------:R-:W-:Y:S01]  /*48c0*/  ISETP.LT.U32.AND P1, PT, R9, 0x4b, P1 ;  /* 0x0000004b0900780c */ /* 0x000fe20000f21070 */
[----:B------:R-:W-:Y:S01]  /*48d0*/  IMAD.MOV.U32 R17, RZ, RZ, -0x1 ;  /* 0xffffffffff117424 */ /* 0x000fe200078e00ff */
[----:B------:R-:W-:Y:S01]  /*48e0*/  PLOP3.LUT P3, PT, PT, PT, UP0, 0x80, 0x0 ;  /* 0x000000000000781c */ /* 0x000fe20003f6f008 */
[----:B------:R-:W0:Y:S01]  /*48f0*/  @P4 S2R R5, SR_CgaCtaId ;  /* 0x0000000000054919 */ /* 0x000e220000008800 */
[----:B------:R-:W-:-:S04]  /*4900*/  @P4 MOV R4, 0x400 ;  /* 0x0000040000044802 */ /* 0x000fc80000000f00 */
[----:B0-----:R-:W-:Y:S01]  /*4910*/  @P4 LEA R7, R5, R4, 0x18 ;  /* 0x0000000405074211 */ /* 0x001fe200078ec0ff */
[----:B------:R-:W-:-:S03]  /*4920*/  IMAD.WIDE.U32 R4, R6, 0x1b4e81b5, RZ ;  /* 0x1b4e81b506047825 */ /* 0x000fc600078e00ff */
[----:B------:R0:W-:Y:S01]  /*4930*/  @P4 SYNCS.ARRIVE.TRANS64.A1T0 RZ, [R7+URZ+0x4e8], RZ ;  /* 0x0004e8ff07ff49a7 */ /* 0x0001e2000810003f */
[----:B------:R-:W-:Y:S02]  /*4940*/  PRMT R4, RZ, 0x7610, R4 ;  /* 0x00007610ff047816 */ /* 0x000fe40000000004 */
[----:B0-----:R-:W-:Y:S02]  /*4950*/  SHF.R.U32.HI R7, RZ, 0x3, R5 ;  /* 0x00000003ff077819 */ /* 0x001fe40000011605 */
[----:B------:R-:W-:-:S03]  /*4960*/  SEL R5, RZ, 0x1, !P1 ;  /* 0x00000001ff057807 */ /* 0x000fc60004800000 */
[----:B------:R-:W-:Y:S01]  /*4970*/  IMAD R9, R7, -0x4b, R6 ;  /* 0xffffffb507097824 */ /* 0x000fe200078e0206 */
[----:B------:R-:W-:-:S04]  /*4980*/  LOP3.LUT R0, R0, R5, RZ, 0x3c, !PT ;  /* 0x0000000500007212 */ /* 0x000fc800078e3cff */
[----:B------:R-:W-:Y:S02]  /*4990*/  @P3 LOP3.LUT R0, R0, 0x1, R7, 0x78, !PT ;  /* 0x0000000100003812 */ /* 0x000fe400078e7807 */
[----:B--2---:R-:W-:-:S04]  /*49a0*/  IADD3 R18, P4, R18, R12, RZ ;  /* 0x0000000c12127210 */ /* 0x004fc80007f9e0ff */
[----:B------:R-:W-:Y:S01]  /*49b0*/  ISETP.GE.U32.AND P1, PT, R18, UR4, PT ;  /* 0x0000000412007c0c */ /* 0x000fe2000bf26070 */
[----:B------:R-:W-:-:S05]  /*49c0*/  IMAD.X R2, R2, 0x1, R23, P4 ;  /* 0x0000000102027824 */ /* 0x000fca00020e0617 */
[----:B------:R-:W-:-:S13]  /*49d0*/  ISETP.GE.U32.AND.EX P1, PT, R2, UR5, PT, P1 ;  /* 0x0000000502007c0c */ /* 0x000fda000bf26110 */
[----:B------:R-:W-:Y:S05]  /*49e0*/  @P1 BRA `(.L_x_81) ;  /* 0x00000004005c1947 */ /* 0x000fea0003800000 */
[----:B------:R-:W0:Y:S01]  /*49f0*/  S2R R12, SR_CTAID.X ;  /* 0x00000000000c7919 */ /* 0x000e220000002500 */
[----:B------:R-:W-:Y:S01]  /*4a00*/  ULDC.64 UR4, c[0x0][0x628] ;  /* 0x00018a0000047ab9 */ /* 0x000fe20000000a00 */
[----:B------:R-:W-:Y:S01]  /*4a10*/  ULDC UR7, c[0x0][0x630] ;  /* 0x00018c0000077ab9 */ /* 0x000fe20000000800 */
[----:B------:R-:W-:Y:S01]  /*4a20*/  ISETP.NE.U32.AND P1, PT, RZ, UR4, PT ;  /* 0x00000004ff007c0c */ /* 0x000fe2000bf25070 */
[----:B------:R-:W1:Y:S01]  /*4a30*/  S2R R13, SR_CTAID.Y ;  /* 0x00000000000d7919 */ /* 0x000e620000002600 */
[----:B------:R-:W-:Y:S01]  /*4a40*/  ULDC UR8, c[0x0][0x150] ;  /* 0x0000540000087ab9 */ /* 0x000fe20000000800 */
[----:B------:R-:W-:Y:S01]  /*4a50*/  IMAD.MOV.U32 R4, RZ, RZ, R18 ;  /* 0x000000ffff047224 */ /* 0x000fe200078e0012 */
[----:B------:R-:W-:Y:S01]  /*4a60*/  ISETP.NE.AND.EX P1, PT, RZ, UR5, PT, P1 ;  /* 0x00000005ff007c0c */ /* 0x000fe2000bf25310 */
[----:B------:R-:W-:Y:S01]  /*4a70*/  IMAD.MOV.U32 R5, RZ, RZ, R2 ;  /* 0x000000ffff057224 */ /* 0x000fe200078e0002 */
[----:B0-----:R-:W-:-:S11]  /*4a80*/  I2FP.F32.U32 R14, R12 ;  /* 0x0000000c000e7245 */ /* 0x001fd60000201000 */
[----:B------:R-:W-:Y:S05]  /*4a90*/  @!P1 BRA `(.L_x_82) ;  /* 0x0000000000289947 */ /* 0x000fea0003800000 */
[----:B------:R-:W-:Y:S02]  /*4aa0*/  ULDC UR6, c[0x0][0x634] ;  /* 0x00018d0000067ab9 */ /* 0x000fe40000000800 */
[----:B------:R-:W-:-:S05]  /*4ab0*/  IADD3 R5, P1, R18, UR6, RZ ;  /* 0x0000000612057c10 */ /* 0x000fca000ff3e0ff */
[----:B------:R-:W-:-:S04]  /*4ac0*/  IMAD.X R15, RZ, RZ, R2, P1 ;  /* 0x000000ffff0f7224 */ /* 0x000fc800008e0602 */
[----:B------:R-:W-:-:S04]  /*4ad0*/  IMAD.WIDE.U32 R6, R15, UR4, RZ ;  /* 0x000000040f067c25 */ /* 0x000fc8000f8e00ff */
[----:B------:R-:W-:-:S04]  /*4ae0*/  IMAD.WIDE.U32 R6, P1, R5, UR5, R6 ;  /* 0x0000000505067c25 */ /* 0x000fc8000f820006 */
[----:B------:R-:W-:-:S04]  /*4af0*/  IMAD.WIDE.U32 R4, R5, UR4, RZ ;  /* 0x0000000405047c25 */ /* 0x000fc8000f8e00ff */
[----:B------:R-:W-:Y:S01]  /*4b00*/  IMAD.MOV.U32 R4, RZ, RZ, R7 ;  /* 0x000000ffff047224 */ /* 0x000fe200078e0007 */
[----:B------:R-:W-:Y:S01]  /*4b10*/  IADD3 RZ, P3, R5, R6, RZ ;  /* 0x0000000605ff7210 */ /* 0x000fe20007f7e0ff */
[----:B------:R-:W-:-:S04]  /*4b20*/  IMAD.X R5, RZ, RZ, RZ, P1 ;  /* 0x000000ffff057224 */ /* 0x000fc800008e06ff */
[----:B------:R-:W-:-:S08]  /*4b30*/  IMAD.WIDE.U32.X R4, R15, UR5, R4, P3 ;  /* 0x000000050f047c25 */ /* 0x000fd000098e0404 */
.L_x_82:
[----:B------:R-:W0:Y:S01]  /*4b40*/  LDC R21, c[0x0][0x65c] ;  /* 0x00019700ff157b82 */ /* 0x000e220000000800 */
[--C-:B------:R-:W-:Y:S01]  /*4b50*/  SHF.R.U64 R17, R4, UR7, R5.reuse ;  /* 0x0000000704117c19 */ /* 0x100fe20008001205 */
[----:B------:R-:W-:Y:S01]  /*4b60*/  FMUL R14, R14, UR8 ;  /* 0x000000080e0e7c20 */ /* 0x000fe20008400000 */
[----:B------:R-:W-:Y:S01]  /*4b70*/  SHF.R.U32.HI R4, RZ, UR7, R5 ;  /* 0x00000007ff047c19 */ /* 0x000fe20008011605 */
[----:B------:R-:W-:Y:S01]  /*4b80*/  ULDC UR6, c[0x0][0x154] ;  /* 0x0000550000067ab9 */ /* 0x000fe20000000800 */
[----:B------:R-:W-:Y:S01]  /*4b90*/  IADD3 R15, P1, RZ, -R17, RZ ;  /* 0x80000011ff0f7210 */ /* 0x000fe20007f3e0ff */
[----:B------:R-:W-:Y:S01]  /*4ba0*/  ULDC.64 UR4, c[0x0][0x620] ;  /* 0x0001880000047ab9 */ /* 0x000fe20000000a00 */
[----:B-1----:R-:W-:Y:S01]  /*4bb0*/  I2FP.F32.U32 R5, R13 ;  /* 0x0000000d00057245 */ /* 0x002fe20000201000 */
[----:B------:R-:W1:Y:S01]  /*4bc0*/  LDC R19, c[0x0][0x144] ;  /* 0x00005100ff137b82 */ /* 0x000e620000000800 */
[----:B------:R-:W2:Y:S01]  /*4bd0*/  F2I.U32.TRUNC.NTZ R14, R14 ;  /* 0x0000000e000e7305 */ /* 0x000ea2000020f000 */
[----:B------:R-:W-:-:S02]  /*4be0*/  IMAD.X R4, RZ, RZ, ~R4, P1 ;  /* 0x000000ffff047224 */ /* 0x000fc400008e0e04 */
[----:B------:R-:W-:Y:S01]  /*4bf0*/  FMUL R6, R5, UR6 ;  /* 0x0000000605067c20 */ /* 0x000fe20008400000 */
[----:B------:R-:W-:Y:S01]  /*4c00*/  IMAD.MOV.U32 R5, RZ, RZ, R2 ;  /* 0x000000ffff057224 */ /* 0x000fe200078e0002 */
[----:B------:R-:W-:Y:S01]  /*4c10*/  ULDC.64 UR6, c[0x0][0x640] ;  /* 0x0001900000067ab9 */ /* 0x000fe20000000a00 */
[----:B------:R-:W-:Y:S01]  /*4c20*/  IMAD R4, R4, UR4, RZ ;  /* 0x0000000404047c24 */ /* 0x000fe2000f8e02ff */
[----:B------:R-:W3:Y:S01]  /*4c30*/  LDC R20, c[0x0][0x148] ;  /* 0x00005200ff147b82 */ /* 0x000ee20000000800 */
[----:B------:R-:W-:Y:S01]  /*4c40*/  ISETP.NE.U32.AND P1, PT, RZ, UR6, PT ;  /* 0x00000006ff007c0c */ /* 0x000fe2000bf25070 */
[----:B------:R-:W4:Y:S01]  /*4c50*/  F2I.U32.TRUNC.NTZ R6, R6 ;  /* 0x0000000600067305 */ /* 0x000f22000020f000 */
[----:B------:R-:W-:Y:S02]  /*4c60*/  IMAD R7, R15, UR5, R4 ;  /* 0x000000050f077c24 */ /* 0x000fe4000f8e0204 */
[----:B------:R-:W-:Y:S01]  /*4c70*/  IMAD.MOV.U32 R4, RZ, RZ, R18 ;  /* 0x000000ffff047224 */ /* 0x000fe200078e0012 */
[----:B------:R-:W-:-:S02]  /*4c80*/  ISETP.NE.AND.EX P1, PT, RZ, UR7, PT, P1 ;  /* 0x00000007ff007c0c */ /* 0x000fc4000bf25310 */
[----:B0-----:R-:W-:Y:S01]  /*4c90*/  ISETP.NE.AND P4, PT, R21, 0x1, PT ;  /* 0x000000011500780c */ /* 0x001fe20003f85270 */
[----:B------:R-:W-:Y:S01]  /*4ca0*/  IMAD.WIDE.U32 R4, R15, UR4, R4 ;  /* 0x000000040f047c25 */ /* 0x000fe2000f8e0004 */
[----:B------:R-:W-:-:S03]  /*4cb0*/  ULDC UR4, c[0x0][0x618] ;  /* 0x0001860000047ab9 */ /* 0x000fc60000000800 */
[----:B--2---:R-:W-:Y:S02]  /*4cc0*/  IMAD.MOV R14, RZ, RZ, -R14 ;  /* 0x000000ffff0e7224 */ /* 0x004fe400078e0a0e */
[----:B------:R-:W-:Y:S02]  /*4cd0*/  IMAD.IADD R5, R5, 0x1, R7 ;  /* 0x0000000105057824 */ /* 0x000fe400078e0207 */
[----:B-1----:R-:W-:-:S03]  /*4ce0*/  IMAD R12, R19, R14, R12 ;  /* 0x0000000e130c7224 */ /* 0x002fc600078e020c */
[--C-:B------:R-:W-:Y:S01]  /*4cf0*/  SHF.R.U64 R14, R4, UR4, R5.reuse ;  /* 0x00000004040e7c19 */ /* 0x100fe20008001205 */
[----:B----4-:R-:W-:Y:S01]  /*4d00*/  IMAD.MOV R4, RZ, RZ, -R6 ;  /* 0x000000ffff047224 */ /* 0x010fe200078e0a06 */
[----:B------:R-:W-:Y:S01]  /*4d10*/  SHF.R.U32.HI R5, RZ, UR4, R5 ;  /* 0x00000004ff057c19 */ /* 0x000fe20008011605 */
[----:B------:R-:W-:Y:S02]  /*4d20*/  ULDC UR4, c[0x0][0x608] ;  /* 0x0001820000047ab9 */ /* 0x000fe40000000800 */
[----:B---3--:R-:W-:Y:S01]  /*4d30*/  @P4 IMAD R12, R20, R4, R13 ;  /* 0x00000004140c4224 */ /* 0x008fe200078e020d */
[--C-:B------:R-:W-:Y:S02]  /*4d40*/  SHF.R.U64 R19, R14, UR4, R5.reuse ;  /* 0x000000040e137c19 */ /* 0x100fe40008001205 */
[----:B------:R-:W-:Y:S01]  /*4d50*/  SHF.R.U32.HI R4, RZ, UR4, R5 ;  /* 0x00000004ff047c19 */ /* 0x000fe20008011605 */
[----:B------:R-:W-:-:S03]  /*4d60*/  ULDC UR4, c[0x0][0x658] ;  /* 0x0001960000047ab9 */ /* 0x000fc60000000800 */
[--C-:B------:R-:W-:Y:S02]  /*4d70*/  SHF.R.U64 R13, R19, UR4, R4.reuse ;  /* 0x00000004130d7c19 */ /* 0x100fe40008001204 */
[----:B------:R-:W-:-:S03]  /*4d80*/  SHF.R.U32.HI R4, RZ, UR4, R4 ;  /* 0x00000004ff047c19 */ /* 0x000fc60008011604 */
[----:B------:R-:W-:Y:S02]  /*4d90*/  IMAD.MOV.U32 R6, RZ, RZ, R13 ;  /* 0x000000ffff067224 */ /* 0x000fe400078e000d */
[----:B------:R-:W-:Y:S01]  /*4da0*/  IMAD.MOV.U32 R5, RZ, RZ, R4 ;  /* 0x000000ffff057224 */ /* 0x000fe200078e0004 */
[----:B------:R-:W-:Y:S06]  /*4db0*/  @!P1 BRA `(.L_x_83) ;  /* 0x00000000002c9947 */ /* 0x000fec0003800000 */
        /* <DEDUP_REMOVED lines=9> */
[----:B------:R-:W-:-:S04]  /*4e50*/  IMAD.WIDE.U32.X R4, R15, UR7, R4, P3 ;  /* 0x000000070f047c25 */ /* 0x000fc800098e0404 */
[----:B------:R-:W-:-:S07]  /*4e60*/  IMAD.MOV.U32 R6, RZ, RZ, R4 ;  /* 0x000000ffff067224 */ /* 0x000fce00078e0004 */
.L_x_83:
[----:B------:R-:W-:Y:S01]  /*4e70*/  ULDC UR4, c[0x0][0x648] ;  /* 0x0001920000047ab9 */ /* 0x000fe20000000800 */
[----:B------:R-:W-:Y:S01]  /*4e80*/  LOP3.LUT R4, R19, UR16, RZ, 0xc0, !PT ;  /* 0x0000001013047c12 */ /* 0x000fe2000f8ec0ff */
[----:B------:R-:W-:Y:S01]  /*4e90*/  ULDC UR5, c[0x0][0x610] ;  /* 0x0001840000057ab9 */ /* 0x000fe20000000800 */
[----:B------:R-:W-:Y:S01]  /*4ea0*/  SHF.R.U64 R5, R6, UR4, R5 ;  /* 0x0000000406057c19 */ /* 0x000fe20008001205 */
[----:B------:R-:W-:Y:S01]  /*4eb0*/  ULDC UR4, c[0x0][0x638] ;  /* 0x00018e0000047ab9 */ /* 0x000fe20000000800 */
[----:B------:R-:W-:-:S03]  /*4ec0*/  LOP3.LUT R14, R14, UR15, RZ, 0xc0, !PT ;  /* 0x0000000f0e0e7c12 */ /* 0x000fc6000f8ec0ff */
[----:B------:R-:W-:Y:S02]  /*4ed0*/  IMAD.MOV R6, RZ, RZ, -R5 ;  /* 0x000000ffff067224 */ /* 0x000fe400078e0a05 */
[----:B------:R-:W-:Y:S02]  /*4ee0*/  IMAD R5, R5, UR17, R4 ;  /* 0x0000001105057c24 */ /* 0x000fe4000f8e0204 */
[----:B------:R-:W-:Y:S01]  /*4ef0*/  IMAD R13, R6, UR4, R13 ;  /* 0x00000004060d7c24 */ /* 0x000fe2000f8e020d */
[----:B------:R-:W-:Y:S01]  /*4f00*/  ULDC UR4, c[0x0][0x600] ;  /* 0x0001800000047ab9 */ /* 0x000fe20000000800 */
[----:B------:R-:W-:Y:S02]  /*4f10*/  IMAD R12, R5, UR5, R12 ;  /* 0x00000005050c7c24 */ /* 0x000fe4000f8e020c */
[----:B------:R-:W-:Y:S02]  /*4f20*/  IMAD R13, R13, UR4, R14 ;  /* 0x000000040d0d7c24 */ /* 0x000fe4000f8e020e */
[----:B------:R-:W-:-:S03]  /*4f30*/  IMAD.MOV.U32 R4, RZ, RZ, 0x1 ;  /* 0x00000001ff047424 */ /* 0x000fc600078e00ff */
[----:B------:R-:W-:Y:S02]  /*4f40*/  SEL R22, R13, R12, !P4 ;  /* 0x0000000c0d167207 */ /* 0x000fe40006000000 */
[----:B------:R-:W-:-:S07]  /*4f50*/  SEL R19, R12, R13, !P4 ;  /* 0x0000000d0c137207 */ /* 0x000fce0006000000 */
.L_x_81:
[----:B------:R-:W-:Y:S05]  /*4f60*/  BSYNC B1 ;  /* 0x0000000000017941 */ /* 0x000fea0003800000 */
.L_x_80:
[----:B------:R-:W-:-:S13]  /*4f70*/  LOP3.LUT P1, RZ, R4, 0xff, RZ, 0xc0, !PT ;  /* 0x000000ff04ff7812 */ /* 0x000fda000782c0ff */
[----:B------:R-:W-:Y:S05]  /*4f80*/  @P1 BRA `(.L_x_84) ;  /* 0xfffffff400281947 */ /* 0x000fea000383ffff */
[----:B------:R-:W-:Y:S05]  /*4f90*/  BSYNC B0 ;  /* 0x0000000000007941 */ /* 0x000fea0003800000 */
.L_x_72:
[----:B------:R-:W-:-:S03]  /*4fa0*/  UMOV UR4, 0xffffffff ;  /* 0xffffffff00047882 */ /* 0x000fc60000000000 */
[----:B------:R-:W-:Y:S05]  /*4fb0*/  BRA.DIV UR4, `(.L_x_85) ;  /* 0x0000000604647947 */ /* 0x000fea000b800000 */
[----:B------:R-:W-:-:S13]  /*4fc0*/  ELECT P6, URZ, PT ;  /* 0x00000000003f782f */ /* 0x000fda00038c0000 */
.L_x_102:
[----:B------:R-:W-:Y:S04]  /*4fd0*/  BSSY B0, `(.L_x_86) ;  /* 0x0000034000007945 */ /* 0x000fe80003800000 */
[----:B------:R-:W-:Y:S05]  /*4fe0*/  @!P6 BRA `(.L_x_87) ;  /* 0x0000000000c8e947 */ /* 0x000fea0003800000 */
[----:B------:R-:W-:Y:S01]  /*4ff0*/  LOP3.LUT R16, R16, 0x2, RZ, 0xfc, !PT ;  /* 0x0000000210107812 */ /* 0x000fe200078efcff */
[----:B------:R-:W-:-:S03]  /*5000*/  IMAD.MOV.U32 R3, RZ, RZ, R0 ;  /* 0x000000ffff037224 */ /* 0x000fc600078e0000 */
[----:B------:R-:W-:-:S13]  /*5010*/  ISETP.NE.AND P0, PT, R16, 0x3, PT ;  /* 0x000000031000780c */ /* 0x000fda0003f05270 */
[----:B------:R-:W-:Y:S05]  /*5020*/  @!P0 BRA `(.L_x_88) ;  /* 0x0000000000048947 */ /* 0x000fea0003800000 */
[----:B------:R-:W-:Y:S01]  /*5030*/  BPT.TRAP 0x1 ;  /* 0x000000040000795c */ /* 0x000fe20000300000 */
.L_x_88:
[----:B------:R-:W0:Y:S01]  /*5040*/  S2R R5, SR_CgaCtaId ;  /* 0x0000000000057919 */ /* 0x000e220000008800 */
[----:B------:R-:W-:Y:S01]  /*5050*/  MOV R0, 0x400 ;  /* 0x0000040000007802 */ /* 0x000fe20000000f00 */
[----:B------:R-:W-:-:S03]  /*5060*/  IMAD.MOV.U32 R11, RZ, RZ, RZ ;  /* 0x000000ffff0b7224 */ /* 0x000fc600078e00ff */
[----:B0-----:R-:W-:-:S05]  /*5070*/  LEA R10, R5, R0, 0x18 ;  /* 0x00000000050a7211 */ /* 0x001fca00078ec0ff */
[----:B------:R-:W-:-:S07]  /*5080*/  VIADD R0, R10, 0x258 ;  /* 0x000002580a007836 */ /* 0x000fce0000000000 */
.L_x_93:
[----:B------:R-:W-:Y:S01]  /*5090*/  IMAD R7, R9, 0x8, R0 ;  /* 0x0000000809077824 */ /* 0x000fe200078e0200 */
[----:B------:R-:W-:Y:S01]  /*50a0*/  SHF.L.U32 R4, R3, 0x1f, RZ ;  /* 0x0000001f03047819 */ /* 0x000fe200000006ff */
[----:B------:R-:W-:-:S03]  /*50b0*/  VIADD R9, R9, 0x1 ;  /* 0x0000000109097836 */ /* 0x000fc60000000000 */
[----:B------:R-:W0:Y:S02]  /*50c0*/  SYNCS.PHASECHK.TRANS64.TRYWAIT P0, [R7+URZ], R4 ;  /* 0x00000004070075a7 */ /* 0x000e24000800017f */
[----:B------:R-:W-:-:S04]  /*50d0*/  ISETP.NE.AND P1, PT, R9, 0x4b, PT ;  /* 0x0000004b0900780c */ /* 0x000fc80003f25270 */
[----:B------:R-:W-:Y:S02]  /*50e0*/  SEL R2, RZ, 0x1, P1 ;  /* 0x00000001ff027807 */ /* 0x000fe40000800000 */
[----:B------:R-:W-:Y:S02]  /*50f0*/  SEL R9, R9, RZ, P1 ;  /* 0x000000ff09097207 */ /* 0x000fe40000800000 */
[----:B------:R-:W-:-:S03]  /*5100*/  LOP3.LUT R6, R3, R2, RZ, 0x3c, !PT ;  /* 0x0000000203067212 */ /* 0x000fc600078e3cff */
[----:B------:R-:W-:Y:S01]  /*5110*/  IMAD R8, R9, 0x8, R0 ;  /* 0x0000000809087824 */ /* 0x000fe200078e0200 */
[----:B------:R-:W-:Y:S01]  /*5120*/  SHF.L.U32 R5, R6, 0x1f, RZ ;  /* 0x0000001f06057819 */ /* 0x000fe200000006ff */
[----:B0-----:R-:W-:Y:S06]  /*5130*/  @!P0 BRA `(.L_x_89) ;  /* 0x0000000400248947 */ /* 0x001fec0003800000 */
.L_x_103:
[----:B------:R-:W1:Y:S01]  /*5140*/  SYNCS.PHASECHK.TRANS64.TRYWAIT P0, [R8+URZ], R5 ;  /* 0x00000005080075a7 */ /* 0x000e62000800017f */
[----:B------:R-:W-:-:S05]  /*5150*/  VIADD R2, R9, 0x1 ;  /* 0x0000000109027836 */ /* 0x000fca0000000000 */
[----:B------:R-:W-:-:S04]  /*5160*/  ISETP.NE.AND P1, PT, R2, 0x4b, PT ;  /* 0x0000004b0200780c */ /* 0x000fc80003f25270 */
[----:B------:R-:W-:Y:S02]  /*5170*/  SEL R3, RZ, 0x1, P1 ;  /* 0x00000001ff037807 */ /* 0x000fe40000800000 */
[----:B0-----:R-:W-:Y:S02]  /*5180*/  SEL R7, R2, RZ, P1 ;  /* 0x000000ff02077207 */ /* 0x001fe40000800000 */
[----:B------:R-:W-:-:S03]  /*5190*/  LOP3.LUT R6, R6, R3, RZ, 0x3c, !PT ;  /* 0x0000000306067212 */ /* 0x000fc600078e3cff */
[----:B------:R-:W-:Y:S01]  /*51a0*/  IMAD R3, R7, 0x8, R0 ;  /* 0x0000000807037824 */ /* 0x000fe200078e0200 */
[----:B------:R-:W-:Y:S01]  /*51b0*/  SHF.L.U32 R2, R6, 0x1f, RZ ;  /* 0x0000001f06027819 */ /* 0x000fe200000006ff */
[----:B-1----:R-:W-:Y:S06]  /*51c0*/  @!P0 BRA `(.L_x_90) ;  /* 0x0000000400148947 */ /* 0x002fec0003800000 */
.L_x_104:
[----:B------:R-:W1:Y:S01]  /*51d0*/  SYNCS.PHASECHK.TRANS64.TRYWAIT P0, [R3+URZ], R2 ;  /* 0x00000002030075a7 */ /* 0x000e62000800017f */
[----:B------:R-:W-:Y:S01]  /*51e0*/  ISETP.NE.AND P1, PT, R11, 0x48, PT ;  /* 0x000000480b00780c */ /* 0x000fe20003f25270 */
[----:B-1----:R-:W-:-:S12]  /*51f0*/  @!P0 BRA `(.L_x_91) ;  /* 0x00000004001c8947 */ /* 0x002fd80003800000 */
.L_x_105:
[----:B------:R-:W-:Y:S05]  /*5200*/  @!P1 BRA `(.L_x_87) ;  /* 0x0000000000409947 */ /* 0x000fea0003800000 */
[----:B-1----:R-:W-:-:S05]  /*5210*/  VIADD R2, R7, 0x1 ;  /* 0x0000000107027836 */ /* 0x002fca0000000000 */
[----:B------:R-:W-:-:S04]  /*5220*/  ISETP.NE.AND P0, PT, R2, 0x4b, PT ;  /* 0x0000004b0200780c */ /* 0x000fc80003f05270 */
[----:B------:R-:W-:Y:S02]  /*5230*/  SEL R3, RZ, 0x1, P0 ;  /* 0x00000001ff037807 */ /* 0x000fe40000000000 */
[----:B------:R-:W-:Y:S02]  /*5240*/  SEL R9, R2, RZ, P0 ;  /* 0x000000ff02097207 */ /* 0x000fe40000000000 */
[----:B------:R-:W-:-:S03]  /*5250*/  LOP3.LUT R3, R6, R3, RZ, 0x3c, !PT ;  /* 0x0000000306037212 */ /* 0x000fc600078e3cff */
[----:B0-----:R-:W-:Y:S01]  /*5260*/  IMAD R5, R9, 0x8, R10 ;  /* 0x0000000809057824 */ /* 0x001fe200078e020a */
[----:B------:R-:W-:-:S04]  /*5270*/  SHF.L.U32 R2, R3, 0x1f, RZ ;  /* 0x0000001f03027819 */ /* 0x000fc800000006ff */
[----:B------:R-:W0:Y:S02]  /*5280*/  SYNCS.PHASECHK.TRANS64.TRYWAIT P0, [R5+URZ+0x258], R2 ;  /* 0x00025802050075a7 */ /* 0x000e24000800017f */
[----:B0-----:R-:W-:Y:S05]  /*5290*/  @!P0 BRA `(.L_x_92) ;  /* 0x0000000400088947 */ /* 0x001fea0003800000 */
.L_x_106:
[----:B------:R-:W-:Y:S02]  /*52a0*/  VIADD R9, R9, 0x1 ;  /* 0x0000000109097836 */ /* 0x000fe40000000000 */
[----:B------:R-:W-:-:S03]  /*52b0*/  VIADD R11, R11, 0x4 ;  /* 0x000000040b0b7836 */ /* 0x000fc60000000000 */
[----:B------:R-:W-:-:S04]  /*52c0*/  ISETP.NE.AND P0, PT, R9, 0x4b, PT ;  /* 0x0000004b0900780c */ /* 0x000fc80003f05270 */
[----:B0-----:R-:W-:Y:S02]  /*52d0*/  SEL R2, RZ, 0x1, P0 ;  /* 0x00000001ff027807 */ /* 0x001fe40000000000 */
[----:B------:R-:W-:Y:S02]  /*52e0*/  SEL R9, R9, RZ, P0 ;  /* 0x000000ff09097207 */ /* 0x000fe40000000000 */
[----:B------:R-:W-:Y:S01]  /*52f0*/  LOP3.LUT R3, R3, R2, RZ, 0x3c, !PT ;  /* 0x0000000203037212 */ /* 0x000fe200078e3cff */
[----:B------:R-:W-:Y:S06]  /*5300*/  BRA `(.L_x_93) ;  /* 0xfffffffc00607947 */ /* 0x000fec000383ffff */
.L_x_87:
[----:B------:R-:W-:Y:S05]  /*5310*/  BSYNC B0 ;  /* 0x0000000000007941 */ /* 0x000fea0003800000 */
.L_x_86:
[----:B------:R-:W-:Y:S05]  /*5320*/  EXIT ;  /* 0x000000000000794d */ /* 0x000fea0003800000 */
.L_x_20:
[----:B-1----:R1:W2:Y:S02]  /*5330*/  SYNCS.PHASECHK.TRANS64.TRYWAIT P0, [R49+URZ], R0 ;  /* 0x00000000310075a7 */ /* 0x0022a4000800017f */
[----:B--2---:R-:W-:Y:S05]  /*5340*/  @!P0 NANOSLEEP.SYNCS 0x989680 ;  /* 0x009896800000895d */ /* 0x004fea0003900000 */
[----:B------:R-:W2:Y:S02]  /*5350*/  @!P0 SYNCS.PHASECHK.TRANS64 P0, [R49+URZ], R0 ;  /* 0x00000000310085a7 */ /* 0x000ea4000800007f */
[----:B--2---:R-:W-:Y:S05]  /*5360*/  @!P0 BRA `(.L_x_20) ;  /* 0xfffffffc00f08947 */ /* 0x004fea000383ffff */
[----:B------:R-:W-:Y:S05]  /*5370*/  BRA `(.L_x_94) ;  /* 0xffffffcc00387947 */ /* 0x000fea000383ffff */
.L_x_25:
[----:B--2---:R2:W3:Y:S02]  /*5380*/  SYNCS.PHASECHK.TRANS64.TRYWAIT P1, [R3+URZ], R0 ;  /* 0x00000000030075a7 */ /* 0x0044e4000802017f */
[----:B---3--:R-:W-:Y:S05]  /*5390*/  @!P1 NANOSLEEP.SYNCS 0x989680 ;  /* 0x009896800000995d */ /* 0x008fea0003900000 */
[----:B------:R-:W3:Y:S02]  /*53a0*/  @!P1 SYNCS.PHASECHK.TRANS64 P1, [R3+URZ], R0 ;  /* 0x00000000030095a7 */ /* 0x000ee4000802007f */
[----:B---3--:R-:W-:Y:S05]  /*53b0*/  @!P1 BRA `(.L_x_25) ;  /* 0xfffffffc00f09947 */ /* 0x008fea000383ffff */
[----:B------:R-:W-:Y:S05]  /*53c0*/  BRA `(.L_x_24) ;  /* 0xffffffcc009c7947 */ /* 0x000fea000383ffff */
.L_x_30:
[----:B-1----:R-:W-:-:S04]  /*53d0*/  IMAD.U32 R5, RZ, RZ, UR4 ;  /* 0x00000004ff057e24 */ /* 0x002fc8000f8e00ff */
[----:B------:R1:W2:Y:S03]  /*53e0*/  SYNCS.PHASECHK.TRANS64.TRYWAIT P1, [R5+URZ], R4 ;  /* 0x00000004050075a7 */ /* 0x0002a6000802017f */
[----:B--2---:R-:W-:Y:S05]  /*53f0*/  @!P1 NANOSLEEP.SYNCS 0x989680 ;  /* 0x009896800000995d */ /* 0x004fea0003900000 */
[----:B------:R-:W2:Y:S02]  /*5400*/  @!P1 SYNCS.PHASECHK.TRANS64 P1, [R5+URZ], R4 ;  /* 0x00000004050095a7 */ /* 0x000ea4000802007f */
[----:B--2---:R-:W-:Y:S05]  /*5410*/  @!P1 BRA `(.L_x_30) ;  /* 0xfffffffc00ec9947 */ /* 0x004fea000383ffff */
[----:B------:R-:W-:Y:S05]  /*5420*/  BRA `(.L_x_29) ;  /* 0xffffffcc00f87947 */ /* 0x000fea000383ffff */
.L_x_36:
[----:B0-----:R0:W1:Y:S02]  /*5430*/  SYNCS.PHASECHK.TRANS64.TRYWAIT P0, [R49+URZ+0x10], R0 ;  /* 0x00001000310075a7 */ /* 0x001064000800017f */
[----:B-1----:R-:W-:Y:S05]  /*5440*/  @!P0 NANOSLEEP.SYNCS 0x989680 ;  /* 0x009896800000895d */ /* 0x002fea0003900000 */
[----:B------:R-:W1:Y:S02]  /*5450*/  @!P0 SYNCS.PHASECHK.TRANS64 P0, [R49+URZ+0x10], R0 ;  /* 0x00001000310085a7 */ /* 0x000e64000800007f */
[----:B-1----:R-:W-:Y:S05]  /*5460*/  @!P0 BRA `(.L_x_36) ;  /* 0xfffffffc00f08947 */ /* 0x002fea000383ffff */
[----:B------:R-:W-:Y:S05]  /*5470*/  BRA `(.L_x_95) ;  /* 0xffffffd000e87947 */ /* 0x000fea000383ffff */
.L_x_73:
[----:B------:R-:W-:Y:S01]  /*5480*/  BSSY B1, `(.L_x_96) ;  /* 0x0000006000017945 */ /* 0x000fe20003800000 */
[----:B------:R-:W-:-:S07]  /*5490*/  IMAD.MOV.U32 R15, RZ, RZ, -0x1 ;  /* 0xffffffffff0f7424 */ /* 0x000fce00078e00ff */
[----:B-----5:R-:W-:Y:S05]  /*54a0*/  WARPSYNC.COLLECTIVE R15, `(.L_x_97) ;  /* 0x000000000f0c7348 */ /* 0x020fea0003c00000 */
[----:B------:R-:W-:Y:S02]  /*54b0*/  ELECT P6, UR62, PT ;  /* 0x00000000003e782f */ /* 0x000fe400038c0000 */
[----:B------:R-:W-:Y:S01]  /*54c0*/  MOV R14, UR62 ;  /* 0x0000003e000e7c02 */ /* 0x000fe20008000f00 */
[----:B-----5:R-:W-:Y:S10]  /*54d0*/  ENDCOLLECTIVE ;  /* 0x000000000000791b */ /* 0x020ff40003800000 */
.L_x_97:
[----:B------:R-:W-:Y:S05]  /*54e0*/  BSYNC B1 ;  /* 0x0000000000017941 */ /* 0x000fea0003800000 */
.L_x_96:
[----:B------:R-:W-:Y:S05]  /*54f0*/  BRA `(.L_x_98) ;  /* 0xffffffec00d87947 */ /* 0x000fea000383ffff */
.L_x_76:
[----:B-1----:R1:W2:Y:S02]  /*5500*/  SYNCS.PHASECHK.TRANS64.TRYWAIT P1, [R13+URZ+0x258], R6 ;  /* 0x000258060d0075a7 */ /* 0x0022a4000802017f */
[----:B--2---:R-:W-:Y:S05]  /*5510*/  @!P1 NANOSLEEP.SYNCS 0x989680 ;  /* 0x009896800000995d */ /* 0x004fea0003900000 */
[----:B------:R-:W2:Y:S02]  /*5520*/  @!P1 SYNCS.PHASECHK.TRANS64 P1, [R13+URZ+0x258], R6 ;  /* 0x000258060d0095a7 */ /* 0x000ea4000802007f */
[----:B--2---:R-:W-:Y:S05]  /*5530*/  @!P1 BRA `(.L_x_76) ;  /* 0xfffffffc00f09947 */ /* 0x004fea000383ffff */
[----:B------:R-:W-:Y:S05]  /*5540*/  BRA `(.L_x_99) ;  /* 0xfffffff0000c7947 */ /* 0x000fea000383ffff */
.L_x_85:
[----:B------:R-:W-:Y:S01]  /*5550*/  BSSY B0, `(.L_x_100) ;  /* 0x0000006000007945 */ /* 0x000fe20003800000 */
[----:B------:R-:W-:-:S07]  /*5560*/  IMAD.MOV.U32 R15, RZ, RZ, -0x1 ;  /* 0xffffffffff0f7424 */ /* 0x000fce00078e00ff */
[----:B-----5:R-:W-:Y:S05]  /*5570*/  WARPSYNC.COLLECTIVE R15, `(.L_x_101) ;  /* 0x000000000f0c7348 */ /* 0x020fea0003c00000 */
[----:B------:R-:W-:Y:S02]  /*5580*/  ELECT P6, UR62, PT ;  /* 0x00000000003e782f */ /* 0x000fe400038c0000 */
[----:B------:R-:W-:Y:S01]  /*5590*/  MOV R14, UR62 ;  /* 0x0000003e000e7c02 */ /* 0x000fe20008000f00 */
[----:B-----5:R-:W-:Y:S10]  /*55a0*/  ENDCOLLECTIVE ;  /* 0x000000000000791b */ /* 0x020ff40003800000 */
.L_x_101:
[----:B------:R-:W-:Y:S05]  /*55b0*/  BSYNC B0 ;  /* 0x0000000000007941 */ /* 0x000fea0003800000 */
.L_x_100:
[----:B------:R-:W-:Y:S05]  /*55c0*/  BRA `(.L_x_102) ;  /* 0xfffffff800807947 */ /* 0x000fea000383ffff */
.L_x_89:
[----:B0-----:R0:W1:Y:S02]  /*55d0*/  SYNCS.PHASECHK.TRANS64.TRYWAIT P0, [R7+URZ], R4 ;  /* 0x00000004070075a7 */ /* 0x001064000800017f */
[----:B-1----:R-:W-:Y:S05]  /*55e0*/  @!P0 NANOSLEEP.SYNCS 0x989680 ;  /* 0x009896800000895d */ /* 0x002fea0003900000 */
[----:B------:R-:W1:Y:S02]  /*55f0*/  @!P0 SYNCS.PHASECHK.TRANS64 P0, [R7+URZ], R4 ;  /* 0x00000004070085a7 */ /* 0x000e64000800007f */
[----:B-1----:R-:W-:Y:S05]  /*5600*/  @!P0 BRA `(.L_x_89) ;  /* 0xfffffffc00f08947 */ /* 0x002fea000383ffff */
[----:B------:R-:W-:Y:S05]  /*5610*/  BRA `(.L_x_103) ;  /* 0xfffffff800c87947 */ /* 0x000fea000383ffff */
.L_x_90:
[----:B0-----:R0:W1:Y:S02]  /*5620*/  SYNCS.PHASECHK.TRANS64.TRYWAIT P0, [R8+URZ], R5 ;  /* 0x00000005080075a7 */ /* 0x001064000800017f */
[----:B-1----:R-:W-:Y:S05]  /*5630*/  @!P0 NANOSLEEP.SYNCS 0x989680 ;  /* 0x009896800000895d */ /* 0x002fea0003900000 */
[----:B------:R-:W1:Y:S02]  /*5640*/  @!P0 SYNCS.PHASECHK.TRANS64 P0, [R8+URZ], R5 ;  /* 0x00000005080085a7 */ /* 0x000e64000800007f */
[----:B-1----:R-:W-:Y:S05]  /*5650*/  @!P0 BRA `(.L_x_90) ;  /* 0xfffffffc00f08947 */ /* 0x002fea000383ffff */
[----:B------:R-:W-:Y:S05]  /*5660*/  BRA `(.L_x_104) ;  /* 0xfffffff800d87947 */ /* 0x000fea000383ffff */
.L_x_91:
[----:B-1----:R1:W2:Y:S02]  /*5670*/  SYNCS.PHASECHK.TRANS64.TRYWAIT P0, [R3+URZ], R2 ;  /* 0x00000002030075a7 */ /* 0x0022a4000800017f */
[----:B--2---:R-:W-:Y:S05]  /*5680*/  @!P0 NANOSLEEP.SYNCS 0x989680 ;  /* 0x009896800000895d */ /* 0x004fea0003900000 */
[----:B------:R-:W2:Y:S02]  /*5690*/  @!P0 SYNCS.PHASECHK.TRANS64 P0, [R3+URZ], R2 ;  /* 0x00000002030085a7 */ /* 0x000ea4000800007f */
[----:B--2---:R-:W-:Y:S05]  /*56a0*/  @!P0 BRA `(.L_x_91) ;  /* 0xfffffffc00f08947 */ /* 0x004fea000383ffff */
[----:B------:R-:W-:Y:S05]  /*56b0*/  BRA `(.L_x_105) ;  /* 0xfffffff800d07947 */ /* 0x000fea000383ffff */
.L_x_92:
[----:B0-----:R0:W1:Y:S02]  /*56c0*/  SYNCS.PHASECHK.TRANS64.TRYWAIT P0, [R5+URZ+0x258], R2 ;  /* 0x00025802050075a7 */ /* 0x001064000800017f */
[----:B-1----:R-:W-:Y:S05]  /*56d0*/  @!P0 NANOSLEEP.SYNCS 0x989680 ;  /* 0x009896800000895d */ /* 0x002fea0003900000 */
[----:B------:R-:W1:Y:S02]  /*56e0*/  @!P0 SYNCS.PHASECHK.TRANS64 P0, [R5+URZ+0x258], R2 ;  /* 0x00025802050085a7 */ /* 0x000e64000800007f */
[----:B-1----:R-:W-:Y:S05]  /*56f0*/  @!P0 BRA `(.L_x_92) ;  /* 0xfffffffc00f08947 */ /* 0x002fea000383ffff */
[----:B------:R-:W-:Y:S05]  /*5700*/  BRA `(.L_x_106) ;  /* 0xfffffff800e47947 */ /* 0x000fea000383ffff */
.L_x_107:
[----:B------:R-:W-:-:S00]  /*5710*/  BRA `(.L_x_107) ;  /* 0xfffffffc00fc7947 */ /* 0x000fc0000383ffff */
[----:B------:R-:W-:-:S00]  /*5720*/  NOP ;  /* 0x0000000000007918 */ /* 0x000fc00000000000 */
        /* <DEDUP_REMOVED lines=13> */
.L_x_108:


//--------------------- .nv.global.init           --------------------------
	.section	.nv.global.init,"aw",@progbits
.nv.global.init:
	.type		$str$22,@object
	.size		$str$22,($str$23 - $str$22)
$str$22:
        /*0000*/ 	.byte	0x6b, 0x5f, 0x74, 0x69, 0x6c, 0x65, 0x5f, 0x63, 0x6f, 0x75, 0x6e, 0x74, 0x20, 0x3e, 0x3d, 0x20
        /*0010*/ 	.byte	0x31, 0x00
	.type		$str$23,@object
	.size		$str$23,(__unnamed_1 - $str$23)
$str$23:
        /*0012*/ 	.byte	0x2f, 0x74, 0x6d, 0x70, 0x2f, 0x63, 0x75, 0x74, 0x6c, 0x61, 0x73, 0x73, 0x5f, 0x73, 0x77, 0x65
        /*0022*/ 	.byte	0x65, 0x70, 0x5f, 0x73, 0x72, 0x63, 0x2f, 0x69, 0x6e, 0x63, 0x6c, 0x75, 0x64, 0x65, 0x2f, 0x63
        /*0032*/ 	.byte	0x75, 0x74, 0x6c, 0x61, 0x73, 0x73, 0x2f, 0x67, 0x65, 0x6d, 0x6d, 0x2f, 0x63, 0x6f, 0x6c, 0x6c
        /*0042*/ 	.byte	0x65, 0x63, 0x74, 0x69, 0x76, 0x65, 0x2f, 0x73, 0x6d, 0x39, 0x30, 0x5f, 0x6d, 0x6d, 0x61, 0x5f
        /*0052*/ 	.byte	0x74, 0x6d, 0x61, 0x5f, 0x67, 0x6d, 0x6d, 0x61, 0x5f, 0x73, 0x73, 0x5f, 0x77, 0x61, 0x72, 0x70
        /*0062*/ 	.byte	0x73, 0x70, 0x65, 0x63, 0x69, 0x61, 0x6c, 0x69, 0x7a, 0x65, 0x64, 0x2e, 0x68, 0x70, 0x70, 0x00
	.type		__unnamed_1,@object
	.size		__unnamed_1,(.L_0 - __unnamed_1)
__unnamed_1:
        /*0072*/ 	.byte	0x76, 0x6f, 0x69, 0x64, 0x20, 0x63, 0x75, 0x74, 0x6c, 0x61, 0x73, 0x73, 0x3a, 0x3a, 0x67, 0x65
        /* <DEDUP_REMOVED lines=179> */
        /*0bb2*/ 	.byte	0x75, 0x74, 0x65, 0x3a, 0x3a, 0x69, 0x64, 0x65, 0x6e, 0x74, 0x69, 0x74, 0x79, 0x5d, 0x00
.L_0:


//--------------------- .nv.shared._ZN7cutlass13device_kernelINS_4gemm6kernel13GemmUniversalIN4cute5tupleIJiiiiEEENS1_10collective13CollectiveMmaINS1_34MainloopSm90TmaGmmaWarpSpecializedILi75ENS5_IJNS4_1CILi2EEENSA_ILi1EEESC_EEENS1_32KernelTmaWarpSpecializedPingpongEEENS5_IJNSA_ILi64EEENSA_ILi32EEENSA_ILi16EEEEEENS_6half_tENS5_IJlSC_lEEESK_SL_NS4_8TiledMMAINS4_8MMA_AtomIJNS4_4SM904GMMA25MMA_64x32x16_F32F16F16_SSILNSP_5MajorE0ELSR_0ELNSP_7ScaleInE1ELSS_1EEEEEENS4_6LayoutINS5_IJSC_SC_SC_EEENS5_IJNSA_ILi0EEESX_SX_EEEEENS5_IJNS4_10UnderscoreES10_S10_EEEEENS4_13SM90_TMA_LOADENS4_14ComposedLayoutINS4_7SwizzleILi1ELi4ELi3EEENS4_18smem_ptr_flag_bitsILi16EEENSV_INS5_IJNSA_ILi8EEESI_EEENS5_IJSI_SC_EEEEEEEvNS4_8identityENS4_23SM90_TMA_LOAD_MULTICASTES1D_vS1E_EENS_8epilogue10collective6detail29Sm90TmaWarpSpecializedAdapterINS1I_15DefaultEpilogueISK_SL_SL_NS1H_6thread17LinearCombinationISK_Li1EffLNS1M_9ScaleType4KindE0ELNS_15FloatRoundStyleE2ESK_EENS1_15EpilogueDefaultEEEEEvvEEEEvNT_6ParamsE --------------------------
	.section	.nv.shared._ZN7cutlass13device_kernelINS_4gemm6kernel13GemmUniversalIN4cute5tupleIJiiiiEEENS1_10collective13CollectiveMmaINS1_34MainloopSm90TmaGmmaWarpSpecializedILi75ENS5_IJNS4_1CILi2EEENSA_ILi1EEESC_EEENS1_32KernelTmaWarpSpecializedPingpongEEENS5_IJNSA_ILi64EEENSA_ILi32EEENSA_ILi16EEEEEENS_6half_tENS5_IJlSC_lEEESK_SL_NS4_8TiledMMAINS4_8MMA_AtomIJNS4_4SM904GMMA25MMA_64x32x16_F32F16F16_SSILNSP_5MajorE0ELSR_0ELNSP_7ScaleInE1ELSS_1EEEEEENS4_6LayoutINS5_IJSC_SC_SC_EEENS5_IJNSA_ILi0EEESX_SX_EEEEENS5_IJNS4_10UnderscoreES10_S10_EEEEENS4_13SM90_TMA_LOADENS4_14ComposedLayoutINS4_7SwizzleILi1ELi4ELi3EEENS4_18smem_ptr_flag_bitsILi16EEENSV_INS5_IJNSA_ILi8EEESI_EEENS5_IJSI_SC_EEEEEEEvNS4_8identityENS4_23SM90_TMA_LOAD_MULTICASTES1D_vS1E_EENS_8epilogue10collective6detail29Sm90TmaWarpSpecializedAdapterINS1I_15DefaultEpilogueISK_SL_SL_NS1H_6thread17LinearCombinationISK_Li1EffLNS1M_9ScaleType4KindE0ELNS_15FloatRoundStyleE2ESK_EENS1_15EpilogueDefaultEEEEEvvEEEEvNT_6ParamsE,"aw",@nobits
	.sectionflags	@""
	.align	16
	.zero		1024


//--------------------- .nv.shared.reserved.0     --------------------------
	.section	.nv.shared.reserved.0,"aw",@nobits
	.weak		__nv_reservedSMEM_offset_0_alias
	.size		__nv_reservedSMEM_offset_0_alias, 0, 0
	.other		__nv_reservedSMEM_offset_0_alias,@"STO_CUDA_RESERVED_SHARED STV_DEFAULT"
__nv_reservedSMEM_offset_0_alias:
	.zero		0


//--------------------- .nv.global                --------------------------
	.section	.nv.global,"aw",@nobits
.nv.global:
	.type		_ZN39_INTERNAL_13ee2c99_4_k_cu_1a4aa9a8_51234cute1_E,@object
	.size		_ZN39_INTERNAL_13ee2c99_4_k_cu_1a4aa9a8_51234cute1_E,(_ZN39_INTERNAL_13ee2c99_4_k_cu_1a4aa9a8_51234cuda3std3__45__cpo6cbeginE - _ZN39_INTERNAL_13ee2c99_4_k_cu_1a4aa9a8_51234cute1_E)
_ZN39_INTERNAL_13ee2c99_4_k_cu_1a4aa9a8_51234cute1_E:
	.zero		1
	.type		_ZN39_INTERNAL_13ee2c99_4_k_cu_1a4aa9a8_51234cuda3std3__45__cpo6cbeginE,@object
	.size		_ZN39_INTERNAL_13ee2c99_4_k_cu_1a4aa9a8_51234cuda3std3__45__cpo6cbeginE,(_ZN39_INTERNAL_13ee2c99_4_k_cu_1a4aa9a8_51234cuda3std3__48in_placeE - _ZN39_INTERNAL_13ee2c99_4_k_cu_1a4aa9a8_51234cuda3std3__45__cpo6cbeginE)
_ZN39_INTERNAL_13ee2c99_4_k_cu_1a4aa9a8_51234cuda3std3__45__cpo6cbeginE:
	.zero		1
	.type		_ZN39_INTERNAL_13ee2c99_4_k_cu_1a4aa9a8_51234cuda3std3__48in_placeE,@object
	.size		_ZN39_INTERNAL_13ee2c99_4_k_cu_1a4aa9a8_51234cuda3std3__48in_placeE,(_ZN39_INTERNAL_13ee2c99_4_k_cu_1a4aa9a8_51234cuda3std6ranges3__45__cpo9iter_moveE - _ZN39_INTERNAL_13ee2c99_4_k_cu_1a4aa9a8_51234cuda3std3__48in_placeE)
_ZN39_INTERNAL_13ee2c99_4_k_cu_1a4aa9a8_51234cuda3std3__48in_placeE:
	.zero		1
	.type		_ZN39_INTERNAL_13ee2c99_4_k_cu_1a4aa9a8_51234cuda3std6ranges3__45__cpo9iter_moveE,@object
	.size		_ZN39_INTERNAL_13ee2c99_4_k_cu_1a4aa9a8_51234cuda3std6ranges3__45__cpo9iter_moveE,(_ZN39_INTERNAL_13ee2c99_4_k_cu_1a4aa9a8_51234cuda3std3__45__cpo5beginE - _ZN39_INTERNAL_13ee2c99_4_k_cu_1a4aa9a8_51234cuda3std6ranges3__45__cpo9iter_moveE)
_ZN39_INTERNAL_13ee2c99_4_k_cu_1a4aa9a8_51234cuda3std6ranges3__45__cpo9iter_moveE:
	.zero		1
	.type		_ZN39_INTERNAL_13ee2c99_4_k_cu_1a4aa9a8_51234cuda3std3__45__cpo5beginE,@object
	.size		_ZN39_INTERNAL_13ee2c99_4_k_cu_1a4aa9a8_51234cuda3std3__45__cpo5beginE,(_ZN39_INTERNAL_13ee2c99_4_k_cu_1a4aa9a8_51234cuda3std3__441_GLOBAL__N__13ee2c99_4_k_cu_1a4aa9a8_51236ignoreE - _ZN39_INTERNAL_13ee2c99_4_k_cu_1a4aa9a8_51234cuda3std3__45__cpo5beginE)
_ZN39_INTERNAL_13ee2c99_4_k_cu_1a4aa9a8_51234cuda3std3__45__cpo5beginE:
	.zero		1
	.type		_ZN39_INTERNAL_13ee2c99_4_k_cu_1a4aa9a8_51234cuda3std3__441_GLOBAL__N__13ee2c99_4_k_cu_1a4aa9a8_51236ignoreE,@object
	.size		_ZN39_INTERNAL_13ee2c99_4_k_cu_1a4aa9a8_51234cuda3std3__441_GLOBAL__N__13ee2c99_4_k_cu_1a4aa9a8_51236ignoreE,(_ZN39_INTERNAL_13ee2c99_4_k_cu_1a4aa9a8_51234cute7productE - _ZN39_INTERNAL_13ee2c99_4_k_cu_1a4aa9a8_51234cuda3std3__441_GLOBAL__N__13ee2c99_4_k_cu_1a4aa9a8_51236ignoreE)
_ZN39_INTERNAL_13ee2c99_4_k_cu_1a4aa9a8_51234cuda3std3__441_GLOBAL__N__13ee2c99_4_k_cu_1a4aa9a8_51236ignoreE:
	.zero		1
	.type		_ZN39_INTERNAL_13ee2c99_4_k_cu_1a4aa9a8_51234cute7productE,@object
	.size		_ZN39_INTERNAL_13ee2c99_4_k_cu_1a4aa9a8_51234cute7productE,(_ZN39_INTERNAL_13ee2c99_4_k_cu_1a4aa9a8_51234cuda3std3__45__cpo3endE - _ZN39_INTERNAL_13ee2c99_4_k_cu_1a4aa9a8_51234cute7productE)
_ZN39_INTERNAL_13ee2c99_4_k_cu_1a4aa9a8_51234cute7productE:
	.zero		1
	.type		_ZN39_INTERNAL_13ee2c99_4_k_cu_1a4aa9a8_51234cuda3std3__45__cpo3endE,@object
	.size		_ZN39_INTERNAL_13ee2c99_4_k_cu_1a4aa9a8_51234cuda3std3__45__cpo3endE,(_ZN39_INTERNAL_13ee2c99_4_k_cu_1a4aa9a8_51234cuda3std3__419piecewise_constructE - _ZN39_INTERNAL_13ee2c99_4_k_cu_1a4aa9a8_51234cuda3std3__45__cpo3endE)
_ZN39_INTERNAL_13ee2c99_4_k_cu_1a4aa9a8_51234cuda3std3__45__cpo3endE:
	.zero		1
	.type		_ZN39_INTERNAL_13ee2c99_4_k_cu_1a4aa9a8_51234cuda3std3__419piecewise_constructE,@object
	.size		_ZN39_INTERNAL_13ee2c99_4_k_cu_1a4aa9a8_51234cuda3std3__419piecewise_constructE,(_ZN39_INTERNAL_13ee2c99_4_k_cu_1a4aa9a8_51234cuda3std3__45__cpo4cendE - _ZN39_INTERNAL_13ee2c99_4_k_cu_1a4aa9a8_51234cuda3std3__419piecewise_constructE)
_ZN39_INTERNAL_13ee2c99_4_k_cu_1a4aa9a8_51234cuda3std3__419piecewise_constructE:
	.zero		1
	.type		_ZN39_INTERNAL_13ee2c99_4_k_cu_1a4aa9a8_51234cuda3std3__45__cpo4cendE,@object
	.size		_ZN39_INTERNAL_13ee2c99_4_k_cu_1a4aa9a8_51234cuda3std3__45__cpo4cendE,(_ZN39_INTERNAL_13ee2c99_4_k_cu_1a4aa9a8_51234cuda3std6ranges3__45__cpo4swapE - _ZN39_INTERNAL_13ee2c99_4_k_cu_1a4aa9a8_51234cuda3std3__45__cpo4cendE)
_ZN39_INTERNAL_13ee2c99_4_k_cu_1a4aa9a8_51234cuda3std3__45__cpo4cendE:
	.zero		1
	.type		_ZN39_INTERNAL_13ee2c99_4_k_cu_1a4aa9a8_51234cuda3std6ranges3__45__cpo4swapE,@object
	.size		_ZN39_INTERNAL_13ee2c99_4_k_cu_1a4aa9a8_51234cuda3std6ranges3__45__cpo4swapE,(.L_8 - _ZN39_INTERNAL_13ee2c99_4_k_cu_1a4aa9a8_51234cuda3std6ranges3__45__cpo4swapE)
_ZN39_INTERNAL_13ee2c99_4_k_cu_1a4aa9a8_51234cuda3std6ranges3__45__cpo4swapE:
	.zero		1
.L_8:


//--------------------- .nv.constant0._ZN7cutlass13device_kernelINS_4gemm6kernel13GemmUniversalIN4cute5tupleIJiiiiEEENS1_10collective13CollectiveMmaINS1_34MainloopSm90TmaGmmaWarpSpecializedILi75ENS5_IJNS4_1CILi2EEENSA_ILi1EEESC_EEENS1_32KernelTmaWarpSpecializedPingpongEEENS5_IJNSA_ILi64EEENSA_ILi32EEENSA_ILi16EEEEEENS_6half_tENS5_IJlSC_lEEESK_SL_NS4_8TiledMMAINS4_8MMA_AtomIJNS4_4SM904GMMA25MMA_64x32x16_F32F16F16_SSILNSP_5MajorE0ELSR_0ELNSP_7ScaleInE1ELSS_1EEEEEENS4_6LayoutINS5_IJSC_SC_SC_EEENS5_IJNSA_ILi0EEESX_SX_EEEEENS5_IJNS4_10UnderscoreES10_S10_EEEEENS4_13SM90_TMA_LOADENS4_14ComposedLayoutINS4_7SwizzleILi1ELi4ELi3EEENS4_18smem_ptr_flag_bitsILi16EEENSV_INS5_IJNSA_ILi8EEESI_EEENS5_IJSI_SC_EEEEEEEvNS4_8identityENS4_23SM90_TMA_LOAD_MULTICASTES1D_vS1E_EENS_8epilogue10collective6detail29Sm90TmaWarpSpecializedAdapterINS1I_15DefaultEpilogueISK_SL_SL_NS1H_6thread17LinearCombinationISK_Li1EffLNS1M_9ScaleType4KindE0ELNS_15FloatRoundStyleE2ESK_EENS1_15EpilogueDefaultEEEEEvvEEEEvNT_6ParamsE --------------------------
	.section	.nv.constant0._ZN7cutlass13device_kernelINS_4gemm6kernel13GemmUniversalIN4cute5tupleIJiiiiEEENS1_10collective13CollectiveMmaINS1_34MainloopSm90TmaGmmaWarpSpecializedILi75ENS5_IJNS4_1CILi2EEENSA_ILi1EEESC_EEENS1_32KernelTmaWarpSpecializedPingpongEEENS5_IJNSA_ILi64EEENSA_ILi32EEENSA_ILi16EEEEEENS_6half_tENS5_IJlSC_lEEESK_SL_NS4_8TiledMMAINS4_8MMA_AtomIJNS4_4SM904GMMA25MMA_64x32x16_F32F16F16_SSILNSP_5MajorE0ELSR_0ELNSP_7ScaleInE1ELSS_1EEEEEENS4_6LayoutINS5_IJSC_SC_SC_EEENS5_IJNSA_ILi0EEESX_SX_EEEEENS5_IJNS4_10UnderscoreES10_S10_EEEEENS4_13SM90_TMA_LOADENS4_14ComposedLayoutINS4_7SwizzleILi1ELi4ELi3EEENS4_18smem_ptr_flag_bitsILi16EEENSV_INS5_IJNSA_ILi8EEESI_EEENS5_IJSI_SC_EEEEEEEvNS4_8identityENS4_23SM90_TMA_LOAD_MULTICASTES1D_vS1E_EENS_8epilogue10collective6detail29Sm90TmaWarpSpecializedAdapterINS1I_15DefaultEpilogueISK_SL_SL_NS1H_6thread17LinearCombinationISK_Li1EffLNS1M_9ScaleType4KindE0ELNS_15FloatRoundStyleE2ESK_EENS1_15EpilogueDefaultEEEEEvvEEEEvNT_6ParamsE,"a",@progbits
	.sectionflags	@""
	.align	4
.nv.constant0._ZN7cutlass13device_kernelINS_4gemm6kernel13GemmUniversalIN4cute5tupleIJiiiiEEENS1_10collective13CollectiveMmaINS1_34MainloopSm90TmaGmmaWarpSpecializedILi75ENS5_IJNS4_1CILi2EEENSA_ILi1EEESC_EEENS1_32KernelTmaWarpSpecializedPingpongEEENS5_IJNSA_ILi64EEENSA_ILi32EEENSA_ILi16EEEEEENS_6half_tENS5_IJlSC_lEEESK_SL_NS4_8TiledMMAINS4_8MMA_AtomIJNS4_4SM904GMMA25MMA_64x32x16_F32F16F16_SSILNSP_5MajorE0ELSR_0ELNSP_7ScaleInE1ELSS_1EEEEEENS4_6LayoutINS5_IJSC_SC_SC_EEENS5_IJNSA_ILi0EEESX_SX_EEEEENS5_IJNS4_10UnderscoreES10_S10_EEEEENS4_13SM90_TMA_LOADENS4_14ComposedLayoutINS4_7SwizzleILi1ELi4ELi3EEENS4_18smem_ptr_flag_bitsILi16EEENSV_INS5_IJNSA_ILi8EEESI_EEENS5_IJSI_SC_EEEEEEEvNS4_8identityENS4_23SM90_TMA_LOAD_MULTICASTES1D_vS1E_EENS_8epilogue10collective6detail29Sm90TmaWarpSpecializedAdapterINS1I_15DefaultEpilogueISK_SL_SL_NS1H_6thread17LinearCombinationISK_Li1EffLNS1M_9ScaleType4KindE0ELNS_15FloatRoundStyleE2ESK_EENS1_15EpilogueDefaultEEEEEvvEEEEvNT_6ParamsE:
	.zero		1664


//--------------------- SYMBOLS --------------------------

	.type		.nv.reservedSmem.offset0,@object
	.size		.nv.reservedSmem.offset0,0x4
	.type		__assertfail,@function
